//
// Generated by NVIDIA NVVM Compiler
//
// Compiler Build ID: CL-36424714
// Cuda compilation tools, release 13.0, V13.0.88
// Based on NVVM 20.0.0
//

.version 9.0
.target sm_100
.address_size 64

	// .globl	_Z4testv
.extern .func  (.param .b32 func_retval0) vprintf
(
	.param .b64 vprintf_param_0,
	.param .b64 vprintf_param_1
)
;
.global .align 1 .b8 $str[18] = {116, 95, 105, 100, 32, 37, 100, 32, 119, 111, 114, 107, 105, 110, 103, 63, 10};

.visible .entry _Z4testv()
{
	.local .align 8 .b8 	__local_depot0[8];
	.reg .b64 	%SP;
	.reg .b64 	%SPL;
	.reg .pred 	%p<2>;
	.reg .b32 	%r<7>;
	.reg .b64 	%rd<5>;

	mov.u64 	%SPL, __local_depot0;
	cvta.local.u64 	%SP, %SPL;
	mov.u32 	%r2, %ctaid.x;
	mov.u32 	%r3, %ntid.x;
	mov.u32 	%r4, %tid.x;
	mad.lo.s32 	%r1, %r2, %r3, %r4;
	setp.gt.s32 	%p1, %r1, 0;
	@%p1 bra 	$L__BB0_2;
	add.u64 	%rd1, %SP, 0;
	add.u64 	%rd2, %SPL, 0;
	st.local.u32 	[%rd2], %r1;
	mov.u64 	%rd3, $str;
	cvta.global.u64 	%rd4, %rd3;
	{ // callseq 0, 0
	.param .b64 param0;
	st.param.b64 	[param0], %rd4;
	.param .b64 param1;
	st.param.b64 	[param1], %rd1;
	.param .b32 retval0;
	call.uni (retval0), 
	vprintf, 
	(
	param0, 
	param1
	);
	ld.param.b32 	%r5, [retval0];
	} // callseq 0
$L__BB0_2:
	ret;

}
	// .globl	_Z10updateSetsPfS_S_PiS0_iiii
.visible .entry _Z10updateSetsPfS_S_PiS0_iiii(
	.param .u64 .ptr .align 1 _Z10updateSetsPfS_S_PiS0_iiii_param_0,
	.param .u64 .ptr .align 1 _Z10updateSetsPfS_S_PiS0_iiii_param_1,
	.param .u64 .ptr .align 1 _Z10updateSetsPfS_S_PiS0_iiii_param_2,
	.param .u64 .ptr .align 1 _Z10updateSetsPfS_S_PiS0_iiii_param_3,
	.param .u64 .ptr .align 1 _Z10updateSetsPfS_S_PiS0_iiii_param_4,
	.param .u32 _Z10updateSetsPfS_S_PiS0_iiii_param_5,
	.param .u32 _Z10updateSetsPfS_S_PiS0_iiii_param_6,
	.param .u32 _Z10updateSetsPfS_S_PiS0_iiii_param_7,
	.param .u32 _Z10updateSetsPfS_S_PiS0_iiii_param_8
)
{
	.local .align 4 .b8 	__local_depot1[40];
	.reg .b64 	%SP;
	.reg .b64 	%SPL;
	.reg .pred 	%p<48>;
	.reg .b32 	%r<148>;
	.reg .b32 	%f<278>;
	.reg .b64 	%rd<107>;

	mov.u64 	%SPL, __local_depot1;
	ld.param.u64 	%rd25, [_Z10updateSetsPfS_S_PiS0_iiii_param_0];
	ld.param.u64 	%rd26, [_Z10updateSetsPfS_S_PiS0_iiii_param_1];
	ld.param.u64 	%rd27, [_Z10updateSetsPfS_S_PiS0_iiii_param_2];
	ld.param.u32 	%r80, [_Z10updateSetsPfS_S_PiS0_iiii_param_5];
	ld.param.u32 	%r81, [_Z10updateSetsPfS_S_PiS0_iiii_param_6];
	ld.param.u32 	%r82, [_Z10updateSetsPfS_S_PiS0_iiii_param_7];
	ld.param.u32 	%r83, [_Z10updateSetsPfS_S_PiS0_iiii_param_8];
	cvta.to.global.u64 	%rd1, %rd25;
	cvta.to.global.u64 	%rd2, %rd26;
	cvta.to.global.u64 	%rd3, %rd27;
	add.u64 	%rd4, %SPL, 0;
	add.u64 	%rd5, %SPL, 20;
	mov.u32 	%r84, %ctaid.x;
	mov.u32 	%r85, %ntid.x;
	mov.u32 	%r86, %tid.x;
	mad.lo.s32 	%r1, %r84, %r85, %r86;
	setp.ge.s32 	%p1, %r1, %r82;
	@%p1 bra 	$L__BB1_63;
	mul.lo.s32 	%r2, %r83, %r82;
	setp.lt.s32 	%p2, %r81, 1;
	@%p2 bra 	$L__BB1_14;
	add.s32 	%r88, %r2, %r1;
	mul.lo.s32 	%r3, %r88, %r81;
	and.b32  	%r4, %r81, 15;
	setp.lt.u32 	%p3, %r81, 16;
	mov.b32 	%r116, 0;
	@%p3 bra 	$L__BB1_5;
	and.b32  	%r116, %r81, 2147483632;
	mov.b32 	%r131, 0;
$L__BB1_4:
	.pragma "nounroll";
	add.s32 	%r90, %r3, %r131;
	mul.wide.s32 	%rd30, %r90, 4;
	add.s64 	%rd31, %rd1, %rd30;
	ld.global.f32 	%f22, [%rd31];
	mul.wide.u32 	%rd32, %r131, 4;
	add.s64 	%rd33, %rd4, %rd32;
	st.local.f32 	[%rd33], %f22;
	ld.global.f32 	%f23, [%rd31+4];
	st.local.f32 	[%rd33+4], %f23;
	ld.global.f32 	%f24, [%rd31+8];
	st.local.f32 	[%rd33+8], %f24;
	ld.global.f32 	%f25, [%rd31+12];
	st.local.f32 	[%rd33+12], %f25;
	ld.global.f32 	%f26, [%rd31+16];
	st.local.f32 	[%rd33+16], %f26;
	ld.global.f32 	%f27, [%rd31+20];
	st.local.f32 	[%rd33+20], %f27;
	ld.global.f32 	%f28, [%rd31+24];
	st.local.f32 	[%rd33+24], %f28;
	ld.global.f32 	%f29, [%rd31+28];
	st.local.f32 	[%rd33+28], %f29;
	ld.global.f32 	%f30, [%rd31+32];
	st.local.f32 	[%rd33+32], %f30;
	ld.global.f32 	%f31, [%rd31+36];
	st.local.f32 	[%rd33+36], %f31;
	ld.global.f32 	%f32, [%rd31+40];
	st.local.f32 	[%rd33+40], %f32;
	ld.global.f32 	%f33, [%rd31+44];
	st.local.f32 	[%rd33+44], %f33;
	ld.global.f32 	%f34, [%rd31+48];
	st.local.f32 	[%rd33+48], %f34;
	ld.global.f32 	%f35, [%rd31+52];
	st.local.f32 	[%rd33+52], %f35;
	ld.global.f32 	%f36, [%rd31+56];
	st.local.f32 	[%rd33+56], %f36;
	ld.global.f32 	%f37, [%rd31+60];
	st.local.f32 	[%rd33+60], %f37;
	add.s32 	%r131, %r131, 16;
	setp.eq.s32 	%p4, %r131, %r116;
	@%p4 bra 	$L__BB1_5;
	bra.uni 	$L__BB1_4;
$L__BB1_5:
	setp.eq.s32 	%p5, %r4, 0;
	@%p5 bra 	$L__BB1_14;
	and.b32  	%r7, %r81, 7;
	setp.lt.u32 	%p6, %r4, 8;
	@%p6 bra 	$L__BB1_8;
	add.s32 	%r91, %r3, %r116;
	mul.wide.s32 	%rd34, %r91, 4;
	add.s64 	%rd35, %rd1, %rd34;
	ld.global.f32 	%f38, [%rd35];
	mul.wide.u32 	%rd36, %r116, 4;
	add.s64 	%rd37, %rd4, %rd36;
	st.local.f32 	[%rd37], %f38;
	ld.global.f32 	%f39, [%rd35+4];
	st.local.f32 	[%rd37+4], %f39;
	ld.global.f32 	%f40, [%rd35+8];
	st.local.f32 	[%rd37+8], %f40;
	ld.global.f32 	%f41, [%rd35+12];
	st.local.f32 	[%rd37+12], %f41;
	ld.global.f32 	%f42, [%rd35+16];
	st.local.f32 	[%rd37+16], %f42;
	ld.global.f32 	%f43, [%rd35+20];
	st.local.f32 	[%rd37+20], %f43;
	ld.global.f32 	%f44, [%rd35+24];
	st.local.f32 	[%rd37+24], %f44;
	ld.global.f32 	%f45, [%rd35+28];
	st.local.f32 	[%rd37+28], %f45;
	add.s32 	%r116, %r116, 8;
$L__BB1_8:
	setp.eq.s32 	%p7, %r7, 0;
	@%p7 bra 	$L__BB1_14;
	and.b32  	%r10, %r81, 3;
	setp.lt.u32 	%p8, %r7, 4;
	@%p8 bra 	$L__BB1_11;
	add.s32 	%r92, %r3, %r116;
	mul.wide.s32 	%rd38, %r92, 4;
	add.s64 	%rd39, %rd1, %rd38;
	ld.global.f32 	%f46, [%rd39];
	mul.wide.u32 	%rd40, %r116, 4;
	add.s64 	%rd41, %rd4, %rd40;
	st.local.f32 	[%rd41], %f46;
	ld.global.f32 	%f47, [%rd39+4];
	st.local.f32 	[%rd41+4], %f47;
	ld.global.f32 	%f48, [%rd39+8];
	st.local.f32 	[%rd41+8], %f48;
	ld.global.f32 	%f49, [%rd39+12];
	st.local.f32 	[%rd41+12], %f49;
	add.s32 	%r116, %r116, 4;
$L__BB1_11:
	setp.eq.s32 	%p9, %r10, 0;
	@%p9 bra 	$L__BB1_14;
	mov.b32 	%r120, 0;
$L__BB1_13:
	.pragma "nounroll";
	add.s32 	%r94, %r3, %r116;
	mul.wide.s32 	%rd42, %r94, 4;
	add.s64 	%rd43, %rd1, %rd42;
	ld.global.f32 	%f50, [%rd43];
	mul.wide.u32 	%rd44, %r116, 4;
	add.s64 	%rd45, %rd4, %rd44;
	st.local.f32 	[%rd45], %f50;
	add.s32 	%r116, %r116, 1;
	add.s32 	%r120, %r120, 1;
	setp.ne.s32 	%p10, %r120, %r10;
	@%p10 bra 	$L__BB1_13;
$L__BB1_14:
	setp.lt.s32 	%p11, %r80, 1;
	mov.b32 	%r140, 0;
	@%p11 bra 	$L__BB1_50;
	setp.lt.s32 	%p12, %r81, 1;
	@%p12 bra 	$L__BB1_44;
	and.b32  	%r17, %r81, 15;
	and.b32  	%r18, %r81, 7;
	and.b32  	%r19, %r81, 2147483632;
	and.b32  	%r20, %r81, 3;
	neg.s32 	%r21, %r19;
	mov.f32 	%f266, 0f7F7FFFFF;
	mov.b32 	%r121, 0;
	mov.u32 	%r140, %r121;
$L__BB1_17:
	setp.lt.u32 	%p19, %r81, 16;
	mul.lo.s32 	%r24, %r121, %r81;
	mov.b32 	%r125, 0;
	@%p19 bra 	$L__BB1_20;
	add.s64 	%rd103, %rd5, 32;
	mul.wide.u32 	%rd46, %r24, 4;
	add.s64 	%rd47, %rd2, %rd46;
	add.s64 	%rd104, %rd47, 32;
	mov.u32 	%r123, %r21;
$L__BB1_19:
	.pragma "nounroll";
	ld.global.f32 	%f54, [%rd104+-32];
	st.local.f32 	[%rd103+-32], %f54;
	ld.global.f32 	%f55, [%rd104+-28];
	st.local.f32 	[%rd103+-28], %f55;
	ld.global.f32 	%f56, [%rd104+-24];
	st.local.f32 	[%rd103+-24], %f56;
	ld.global.f32 	%f57, [%rd104+-20];
	st.local.f32 	[%rd103+-20], %f57;
	ld.global.f32 	%f58, [%rd104+-16];
	st.local.f32 	[%rd103+-16], %f58;
	ld.global.f32 	%f59, [%rd104+-12];
	st.local.f32 	[%rd103+-12], %f59;
	ld.global.f32 	%f60, [%rd104+-8];
	st.local.f32 	[%rd103+-8], %f60;
	ld.global.f32 	%f61, [%rd104+-4];
	st.local.f32 	[%rd103+-4], %f61;
	ld.global.f32 	%f62, [%rd104];
	st.local.f32 	[%rd103], %f62;
	ld.global.f32 	%f63, [%rd104+4];
	st.local.f32 	[%rd103+4], %f63;
	ld.global.f32 	%f64, [%rd104+8];
	st.local.f32 	[%rd103+8], %f64;
	ld.global.f32 	%f65, [%rd104+12];
	st.local.f32 	[%rd103+12], %f65;
	ld.global.f32 	%f66, [%rd104+16];
	st.local.f32 	[%rd103+16], %f66;
	ld.global.f32 	%f67, [%rd104+20];
	st.local.f32 	[%rd103+20], %f67;
	ld.global.f32 	%f68, [%rd104+24];
	st.local.f32 	[%rd103+24], %f68;
	ld.global.f32 	%f69, [%rd104+28];
	st.local.f32 	[%rd103+28], %f69;
	add.s32 	%r123, %r123, 16;
	add.s64 	%rd104, %rd104, 64;
	add.s64 	%rd103, %rd103, 64;
	setp.ne.s32 	%p20, %r123, 0;
	mov.u32 	%r125, %r19;
	@%p20 bra 	$L__BB1_19;
$L__BB1_20:
	setp.eq.s32 	%p21, %r17, 0;
	@%p21 bra 	$L__BB1_30;
	add.s32 	%r102, %r17, -1;
	setp.lt.u32 	%p22, %r102, 7;
	@%p22 bra 	$L__BB1_23;
	add.s32 	%r103, %r125, %r24;
	mul.wide.u32 	%rd48, %r103, 4;
	add.s64 	%rd49, %rd2, %rd48;
	ld.global.f32 	%f70, [%rd49];
	cvt.u64.u32 	%rd50, %r125;
	mul.wide.u32 	%rd51, %r125, 4;
	add.s64 	%rd52, %rd5, %rd51;
	st.local.f32 	[%rd52], %f70;
	cvt.u64.u32 	%rd53, %r24;
	add.s64 	%rd54, %rd50, %rd53;
	shl.b64 	%rd55, %rd54, 2;
	add.s64 	%rd56, %rd2, %rd55;
	ld.global.f32 	%f71, [%rd56+4];
	st.local.f32 	[%rd52+4], %f71;
	ld.global.f32 	%f72, [%rd56+8];
	st.local.f32 	[%rd52+8], %f72;
	ld.global.f32 	%f73, [%rd56+12];
	st.local.f32 	[%rd52+12], %f73;
	ld.global.f32 	%f74, [%rd56+16];
	st.local.f32 	[%rd52+16], %f74;
	ld.global.f32 	%f75, [%rd56+20];
	st.local.f32 	[%rd52+20], %f75;
	ld.global.f32 	%f76, [%rd56+24];
	st.local.f32 	[%rd52+24], %f76;
	ld.global.f32 	%f77, [%rd56+28];
	st.local.f32 	[%rd52+28], %f77;
	add.s32 	%r125, %r125, 8;
$L__BB1_23:
	setp.eq.s32 	%p23, %r18, 0;
	@%p23 bra 	$L__BB1_30;
	add.s32 	%r104, %r18, -1;
	setp.lt.u32 	%p24, %r104, 3;
	@%p24 bra 	$L__BB1_26;
	add.s32 	%r105, %r125, %r24;
	mul.wide.u32 	%rd57, %r105, 4;
	add.s64 	%rd58, %rd2, %rd57;
	ld.global.f32 	%f78, [%rd58];
	cvt.u64.u32 	%rd59, %r125;
	mul.wide.u32 	%rd60, %r125, 4;
	add.s64 	%rd61, %rd5, %rd60;
	st.local.f32 	[%rd61], %f78;
	cvt.u64.u32 	%rd62, %r24;
	add.s64 	%rd63, %rd59, %rd62;
	shl.b64 	%rd64, %rd63, 2;
	add.s64 	%rd65, %rd2, %rd64;
	ld.global.f32 	%f79, [%rd65+4];
	st.local.f32 	[%rd61+4], %f79;
	ld.global.f32 	%f80, [%rd65+8];
	st.local.f32 	[%rd61+8], %f80;
	ld.global.f32 	%f81, [%rd65+12];
	st.local.f32 	[%rd61+12], %f81;
	add.s32 	%r125, %r125, 4;
$L__BB1_26:
	setp.eq.s32 	%p25, %r20, 0;
	@%p25 bra 	$L__BB1_30;
	setp.eq.s32 	%p26, %r20, 1;
	add.s32 	%r106, %r125, %r24;
	mul.wide.u32 	%rd66, %r106, 4;
	add.s64 	%rd67, %rd2, %rd66;
	ld.global.f32 	%f82, [%rd67];
	cvt.u64.u32 	%rd12, %r125;
	mul.wide.u32 	%rd68, %r125, 4;
	add.s64 	%rd13, %rd5, %rd68;
	st.local.f32 	[%rd13], %f82;
	@%p26 bra 	$L__BB1_30;
	setp.eq.s32 	%p27, %r20, 2;
	cvt.u64.u32 	%rd69, %r24;
	add.s64 	%rd70, %rd12, %rd69;
	shl.b64 	%rd71, %rd70, 2;
	add.s64 	%rd14, %rd2, %rd71;
	ld.global.f32 	%f83, [%rd14+4];
	st.local.f32 	[%rd13+4], %f83;
	@%p27 bra 	$L__BB1_30;
	ld.global.f32 	%f84, [%rd14+8];
	st.local.f32 	[%rd13+8], %f84;
$L__BB1_30:
	setp.lt.u32 	%p28, %r81, 16;
	mov.f32 	%f274, 0f00000000;
	mov.b32 	%r129, 0;
	@%p28 bra 	$L__BB1_33;
	mov.f32 	%f274, 0f00000000;
	mov.b32 	%r127, 0;
$L__BB1_32:
	.pragma "nounroll";
	mul.wide.u32 	%rd72, %r127, 4;
	add.s64 	%rd73, %rd4, %rd72;
	ld.local.f32 	%f88, [%rd73];
	add.s64 	%rd74, %rd5, %rd72;
	ld.local.f32 	%f89, [%rd74];
	sub.f32 	%f90, %f88, %f89;
	fma.rn.f32 	%f91, %f90, %f90, %f274;
	ld.local.f32 	%f92, [%rd73+4];
	ld.local.f32 	%f93, [%rd74+4];
	sub.f32 	%f94, %f92, %f93;
	fma.rn.f32 	%f95, %f94, %f94, %f91;
	ld.local.f32 	%f96, [%rd73+8];
	ld.local.f32 	%f97, [%rd74+8];
	sub.f32 	%f98, %f96, %f97;
	fma.rn.f32 	%f99, %f98, %f98, %f95;
	ld.local.f32 	%f100, [%rd73+12];
	ld.local.f32 	%f101, [%rd74+12];
	sub.f32 	%f102, %f100, %f101;
	fma.rn.f32 	%f103, %f102, %f102, %f99;
	ld.local.f32 	%f104, [%rd73+16];
	ld.local.f32 	%f105, [%rd74+16];
	sub.f32 	%f106, %f104, %f105;
	fma.rn.f32 	%f107, %f106, %f106, %f103;
	ld.local.f32 	%f108, [%rd73+20];
	ld.local.f32 	%f109, [%rd74+20];
	sub.f32 	%f110, %f108, %f109;
	fma.rn.f32 	%f111, %f110, %f110, %f107;
	ld.local.f32 	%f112, [%rd73+24];
	ld.local.f32 	%f113, [%rd74+24];
	sub.f32 	%f114, %f112, %f113;
	fma.rn.f32 	%f115, %f114, %f114, %f111;
	ld.local.f32 	%f116, [%rd73+28];
	ld.local.f32 	%f117, [%rd74+28];
	sub.f32 	%f118, %f116, %f117;
	fma.rn.f32 	%f119, %f118, %f118, %f115;
	ld.local.f32 	%f120, [%rd73+32];
	ld.local.f32 	%f121, [%rd74+32];
	sub.f32 	%f122, %f120, %f121;
	fma.rn.f32 	%f123, %f122, %f122, %f119;
	ld.local.f32 	%f124, [%rd73+36];
	ld.local.f32 	%f125, [%rd74+36];
	sub.f32 	%f126, %f124, %f125;
	fma.rn.f32 	%f127, %f126, %f126, %f123;
	ld.local.f32 	%f128, [%rd73+40];
	ld.local.f32 	%f129, [%rd74+40];
	sub.f32 	%f130, %f128, %f129;
	fma.rn.f32 	%f131, %f130, %f130, %f127;
	ld.local.f32 	%f132, [%rd73+44];
	ld.local.f32 	%f133, [%rd74+44];
	sub.f32 	%f134, %f132, %f133;
	fma.rn.f32 	%f135, %f134, %f134, %f131;
	ld.local.f32 	%f136, [%rd73+48];
	ld.local.f32 	%f137, [%rd74+48];
	sub.f32 	%f138, %f136, %f137;
	fma.rn.f32 	%f139, %f138, %f138, %f135;
	ld.local.f32 	%f140, [%rd73+52];
	ld.local.f32 	%f141, [%rd74+52];
	sub.f32 	%f142, %f140, %f141;
	fma.rn.f32 	%f143, %f142, %f142, %f139;
	ld.local.f32 	%f144, [%rd73+56];
	ld.local.f32 	%f145, [%rd74+56];
	sub.f32 	%f146, %f144, %f145;
	fma.rn.f32 	%f147, %f146, %f146, %f143;
	ld.local.f32 	%f148, [%rd73+60];
	ld.local.f32 	%f149, [%rd74+60];
	sub.f32 	%f150, %f148, %f149;
	fma.rn.f32 	%f274, %f150, %f150, %f147;
	add.s32 	%r127, %r127, 16;
	setp.ne.s32 	%p29, %r127, %r19;
	mov.u32 	%r129, %r19;
	@%p29 bra 	$L__BB1_32;
$L__BB1_33:
	setp.eq.s32 	%p30, %r17, 0;
	@%p30 bra 	$L__BB1_43;
	add.s32 	%r109, %r17, -1;
	setp.lt.u32 	%p31, %r109, 7;
	@%p31 bra 	$L__BB1_36;
	mul.wide.u32 	%rd75, %r129, 4;
	add.s64 	%rd76, %rd4, %rd75;
	ld.local.f32 	%f152, [%rd76];
	add.s64 	%rd77, %rd5, %rd75;
	ld.local.f32 	%f153, [%rd77];
	sub.f32 	%f154, %f152, %f153;
	fma.rn.f32 	%f155, %f154, %f154, %f274;
	ld.local.f32 	%f156, [%rd76+4];
	ld.local.f32 	%f157, [%rd77+4];
	sub.f32 	%f158, %f156, %f157;
	fma.rn.f32 	%f159, %f158, %f158, %f155;
	ld.local.f32 	%f160, [%rd76+8];
	ld.local.f32 	%f161, [%rd77+8];
	sub.f32 	%f162, %f160, %f161;
	fma.rn.f32 	%f163, %f162, %f162, %f159;
	ld.local.f32 	%f164, [%rd76+12];
	ld.local.f32 	%f165, [%rd77+12];
	sub.f32 	%f166, %f164, %f165;
	fma.rn.f32 	%f167, %f166, %f166, %f163;
	ld.local.f32 	%f168, [%rd76+16];
	ld.local.f32 	%f169, [%rd77+16];
	sub.f32 	%f170, %f168, %f169;
	fma.rn.f32 	%f171, %f170, %f170, %f167;
	ld.local.f32 	%f172, [%rd76+20];
	ld.local.f32 	%f173, [%rd77+20];
	sub.f32 	%f174, %f172, %f173;
	fma.rn.f32 	%f175, %f174, %f174, %f171;
	ld.local.f32 	%f176, [%rd76+24];
	ld.local.f32 	%f177, [%rd77+24];
	sub.f32 	%f178, %f176, %f177;
	fma.rn.f32 	%f179, %f178, %f178, %f175;
	ld.local.f32 	%f180, [%rd76+28];
	ld.local.f32 	%f181, [%rd77+28];
	sub.f32 	%f182, %f180, %f181;
	fma.rn.f32 	%f274, %f182, %f182, %f179;
	add.s32 	%r129, %r129, 8;
$L__BB1_36:
	setp.eq.s32 	%p32, %r18, 0;
	@%p32 bra 	$L__BB1_43;
	add.s32 	%r110, %r18, -1;
	setp.lt.u32 	%p33, %r110, 3;
	@%p33 bra 	$L__BB1_39;
	mul.wide.u32 	%rd78, %r129, 4;
	add.s64 	%rd79, %rd4, %rd78;
	ld.local.f32 	%f184, [%rd79];
	add.s64 	%rd80, %rd5, %rd78;
	ld.local.f32 	%f185, [%rd80];
	sub.f32 	%f186, %f184, %f185;
	fma.rn.f32 	%f187, %f186, %f186, %f274;
	ld.local.f32 	%f188, [%rd79+4];
	ld.local.f32 	%f189, [%rd80+4];
	sub.f32 	%f190, %f188, %f189;
	fma.rn.f32 	%f191, %f190, %f190, %f187;
	ld.local.f32 	%f192, [%rd79+8];
	ld.local.f32 	%f193, [%rd80+8];
	sub.f32 	%f194, %f192, %f193;
	fma.rn.f32 	%f195, %f194, %f194, %f191;
	ld.local.f32 	%f196, [%rd79+12];
	ld.local.f32 	%f197, [%rd80+12];
	sub.f32 	%f198, %f196, %f197;
	fma.rn.f32 	%f274, %f198, %f198, %f195;
	add.s32 	%r129, %r129, 4;
$L__BB1_39:
	setp.eq.s32 	%p34, %r20, 0;
	@%p34 bra 	$L__BB1_43;
	setp.eq.s32 	%p35, %r20, 1;
	mul.wide.u32 	%rd81, %r129, 4;
	add.s64 	%rd15, %rd4, %rd81;
	ld.local.f32 	%f199, [%rd15];
	add.s64 	%rd16, %rd5, %rd81;
	ld.local.f32 	%f200, [%rd16];
	sub.f32 	%f201, %f199, %f200;
	fma.rn.f32 	%f274, %f201, %f201, %f274;
	@%p35 bra 	$L__BB1_43;
	setp.eq.s32 	%p36, %r20, 2;
	ld.local.f32 	%f202, [%rd15+4];
	ld.local.f32 	%f203, [%rd16+4];
	sub.f32 	%f204, %f202, %f203;
	fma.rn.f32 	%f274, %f204, %f204, %f274;
	@%p36 bra 	$L__BB1_43;
	ld.local.f32 	%f205, [%rd15+8];
	ld.local.f32 	%f206, [%rd16+8];
	sub.f32 	%f207, %f205, %f206;
	fma.rn.f32 	%f274, %f207, %f207, %f274;
$L__BB1_43:
	setp.lt.f32 	%p37, %f274, %f266;
	selp.f32 	%f266, %f274, %f266, %p37;
	selp.b32 	%r140, %r121, %r140, %p37;
	add.s32 	%r121, %r121, 1;
	setp.eq.s32 	%p38, %r121, %r80;
	@%p38 bra 	$L__BB1_50;
	bra.uni 	$L__BB1_17;
$L__BB1_44:
	and.b32  	%r41, %r80, 3;
	setp.lt.u32 	%p13, %r80, 4;
	mov.f32 	%f276, 0f7F7FFFFF;
	mov.b32 	%r135, 0;
	mov.u32 	%r140, %r135;
	@%p13 bra 	$L__BB1_47;
	and.b32  	%r135, %r80, 2147483644;
	mov.f32 	%f276, 0f7F7FFFFF;
	mov.b32 	%r132, 0;
	mov.u32 	%r140, %r132;
$L__BB1_46:
	setp.gt.f32 	%p14, %f276, 0f00000000;
	selp.f32 	%f276, 0f00000000, %f276, %p14;
	selp.b32 	%r140, %r132, %r140, %p14;
	add.s32 	%r132, %r132, 4;
	setp.ne.s32 	%p15, %r132, %r135;
	@%p15 bra 	$L__BB1_46;
$L__BB1_47:
	setp.eq.s32 	%p16, %r41, 0;
	@%p16 bra 	$L__BB1_50;
	mov.b32 	%r139, 0;
$L__BB1_49:
	.pragma "nounroll";
	setp.gt.f32 	%p17, %f276, 0f00000000;
	selp.f32 	%f276, 0f00000000, %f276, %p17;
	selp.b32 	%r140, %r135, %r140, %p17;
	add.s32 	%r135, %r135, 1;
	add.s32 	%r139, %r139, 1;
	setp.ne.s32 	%p18, %r139, %r41;
	@%p18 bra 	$L__BB1_49;
$L__BB1_50:
	ld.param.u64 	%rd102, [_Z10updateSetsPfS_S_PiS0_iiii_param_4];
	ld.param.u64 	%rd101, [_Z10updateSetsPfS_S_PiS0_iiii_param_3];
	setp.lt.s32 	%p39, %r81, 1;
	cvta.to.global.u64 	%rd82, %rd102;
	mul.wide.s32 	%rd83, %r1, 4;
	add.s64 	%rd84, %rd82, %rd83;
	st.global.u32 	[%rd84], %r140;
	cvta.to.global.u64 	%rd85, %rd101;
	mul.wide.u32 	%rd86, %r140, 4;
	add.s64 	%rd87, %rd85, %rd86;
	atom.global.add.u32 	%r111, [%rd87], 1;
	@%p39 bra 	$L__BB1_63;
	mul.lo.s32 	%r59, %r140, %r81;
	and.b32  	%r60, %r81, 15;
	setp.lt.u32 	%p40, %r81, 16;
	mov.b32 	%r144, 0;
	@%p40 bra 	$L__BB1_54;
	and.b32  	%r144, %r81, 2147483632;
	neg.s32 	%r142, %r144;
	add.s64 	%rd105, %rd4, 32;
	mov.u32 	%r141, %r59;
$L__BB1_53:
	.pragma "nounroll";
	mul.wide.s32 	%rd88, %r141, 4;
	add.s64 	%rd89, %rd3, %rd88;
	ld.local.f32 	%f208, [%rd105+-32];
	atom.global.add.f32 	%f209, [%rd89], %f208;
	ld.local.f32 	%f210, [%rd105+-28];
	atom.global.add.f32 	%f211, [%rd89+4], %f210;
	ld.local.f32 	%f212, [%rd105+-24];
	atom.global.add.f32 	%f213, [%rd89+8], %f212;
	ld.local.f32 	%f214, [%rd105+-20];
	atom.global.add.f32 	%f215, [%rd89+12], %f214;
	ld.local.f32 	%f216, [%rd105+-16];
	atom.global.add.f32 	%f217, [%rd89+16], %f216;
	ld.local.f32 	%f218, [%rd105+-12];
	atom.global.add.f32 	%f219, [%rd89+20], %f218;
	ld.local.f32 	%f220, [%rd105+-8];
	atom.global.add.f32 	%f221, [%rd89+24], %f220;
	ld.local.f32 	%f222, [%rd105+-4];
	atom.global.add.f32 	%f223, [%rd89+28], %f222;
	ld.local.f32 	%f224, [%rd105];
	atom.global.add.f32 	%f225, [%rd89+32], %f224;
	ld.local.f32 	%f226, [%rd105+4];
	atom.global.add.f32 	%f227, [%rd89+36], %f226;
	ld.local.f32 	%f228, [%rd105+8];
	atom.global.add.f32 	%f229, [%rd89+40], %f228;
	ld.local.f32 	%f230, [%rd105+12];
	atom.global.add.f32 	%f231, [%rd89+44], %f230;
	ld.local.f32 	%f232, [%rd105+16];
	atom.global.add.f32 	%f233, [%rd89+48], %f232;
	ld.local.f32 	%f234, [%rd105+20];
	atom.global.add.f32 	%f235, [%rd89+52], %f234;
	ld.local.f32 	%f236, [%rd105+24];
	atom.global.add.f32 	%f237, [%rd89+56], %f236;
	ld.local.f32 	%f238, [%rd105+28];
	atom.global.add.f32 	%f239, [%rd89+60], %f238;
	add.s32 	%r142, %r142, 16;
	add.s32 	%r141, %r141, 16;
	add.s64 	%rd105, %rd105, 64;
	setp.ne.s32 	%p41, %r142, 0;
	@%p41 bra 	$L__BB1_53;
$L__BB1_54:
	setp.eq.s32 	%p42, %r60, 0;
	@%p42 bra 	$L__BB1_63;
	and.b32  	%r68, %r81, 7;
	setp.lt.u32 	%p43, %r60, 8;
	@%p43 bra 	$L__BB1_57;
	add.s32 	%r114, %r144, %r59;
	mul.wide.s32 	%rd90, %r114, 4;
	add.s64 	%rd91, %rd3, %rd90;
	mul.wide.u32 	%rd92, %r144, 4;
	add.s64 	%rd93, %rd4, %rd92;
	ld.local.f32 	%f240, [%rd93];
	atom.global.add.f32 	%f241, [%rd91], %f240;
	ld.local.f32 	%f242, [%rd93+4];
	atom.global.add.f32 	%f243, [%rd91+4], %f242;
	ld.local.f32 	%f244, [%rd93+8];
	atom.global.add.f32 	%f245, [%rd91+8], %f244;
	ld.local.f32 	%f246, [%rd93+12];
	atom.global.add.f32 	%f247, [%rd91+12], %f246;
	ld.local.f32 	%f248, [%rd93+16];
	atom.global.add.f32 	%f249, [%rd91+16], %f248;
	ld.local.f32 	%f250, [%rd93+20];
	atom.global.add.f32 	%f251, [%rd91+20], %f250;
	ld.local.f32 	%f252, [%rd93+24];
	atom.global.add.f32 	%f253, [%rd91+24], %f252;
	ld.local.f32 	%f254, [%rd93+28];
	atom.global.add.f32 	%f255, [%rd91+28], %f254;
	add.s32 	%r144, %r144, 8;
$L__BB1_57:
	setp.eq.s32 	%p44, %r68, 0;
	@%p44 bra 	$L__BB1_63;
	and.b32  	%r71, %r81, 3;
	setp.lt.u32 	%p45, %r68, 4;
	@%p45 bra 	$L__BB1_60;
	add.s32 	%r115, %r144, %r59;
	mul.wide.s32 	%rd94, %r115, 4;
	add.s64 	%rd95, %rd3, %rd94;
	mul.wide.u32 	%rd96, %r144, 4;
	add.s64 	%rd97, %rd4, %rd96;
	ld.local.f32 	%f256, [%rd97];
	atom.global.add.f32 	%f257, [%rd95], %f256;
	ld.local.f32 	%f258, [%rd97+4];
	atom.global.add.f32 	%f259, [%rd95+4], %f258;
	ld.local.f32 	%f260, [%rd97+8];
	atom.global.add.f32 	%f261, [%rd95+8], %f260;
	ld.local.f32 	%f262, [%rd97+12];
	atom.global.add.f32 	%f263, [%rd95+12], %f262;
	add.s32 	%r144, %r144, 4;
$L__BB1_60:
	setp.eq.s32 	%p46, %r71, 0;
	@%p46 bra 	$L__BB1_63;
	mul.wide.u32 	%rd98, %r144, 4;
	add.s64 	%rd106, %rd4, %rd98;
	add.s32 	%r147, %r144, %r59;
	neg.s32 	%r146, %r71;
$L__BB1_62:
	.pragma "nounroll";
	mul.wide.s32 	%rd99, %r147, 4;
	add.s64 	%rd100, %rd3, %rd99;
	ld.local.f32 	%f264, [%rd106];
	atom.global.add.f32 	%f265, [%rd100], %f264;
	add.s64 	%rd106, %rd106, 4;
	add.s32 	%r147, %r147, 1;
	add.s32 	%r146, %r146, 1;
	setp.ne.s32 	%p47, %r146, 0;
	@%p47 bra 	$L__BB1_62;
$L__BB1_63:
	ret;

}
	// .globl	_Z9computeMuPfS_Pii
.visible .entry _Z9computeMuPfS_Pii(
	.param .u64 .ptr .align 1 _Z9computeMuPfS_Pii_param_0,
	.param .u64 .ptr .align 1 _Z9computeMuPfS_Pii_param_1,
	.param .u64 .ptr .align 1 _Z9computeMuPfS_Pii_param_2,
	.param .u32 _Z9computeMuPfS_Pii_param_3
)
{
	.reg .pred 	%p<11>;
	.reg .b32 	%r<29>;
	.reg .b32 	%f<61>;
	.reg .b64 	%rd<46>;

	ld.param.u64 	%rd15, [_Z9computeMuPfS_Pii_param_0];
	ld.param.u64 	%rd16, [_Z9computeMuPfS_Pii_param_1];
	ld.param.u64 	%rd17, [_Z9computeMuPfS_Pii_param_2];
	ld.param.u32 	%r17, [_Z9computeMuPfS_Pii_param_3];
	cvta.to.global.u64 	%rd1, %rd15;
	cvta.to.global.u64 	%rd2, %rd16;
	cvta.to.global.u64 	%rd18, %rd17;
	mov.u32 	%r18, %tid.x;
	mul.lo.s32 	%r1, %r17, %r18;
	mul.wide.u32 	%rd19, %r18, 4;
	add.s64 	%rd20, %rd18, %rd19;
	ld.global.u32 	%r19, [%rd20];
	setp.eq.s32 	%p1, %r19, 0;
	cvt.rn.f32.s32 	%f2, %r19;
	selp.f32 	%f1, 0f3F800000, %f2, %p1;
	setp.lt.s32 	%p2, %r17, 1;
	@%p2 bra 	$L__BB2_13;
	and.b32  	%r2, %r17, 15;
	setp.lt.u32 	%p3, %r17, 16;
	mov.b32 	%r26, 0;
	@%p3 bra 	$L__BB2_4;
	and.b32  	%r26, %r17, 2147483632;
	neg.s32 	%r24, %r26;
	mul.wide.u32 	%rd21, %r1, 4;
	add.s64 	%rd22, %rd21, 32;
	add.s64 	%rd43, %rd1, %rd22;
	add.s64 	%rd42, %rd2, %rd22;
$L__BB2_3:
	.pragma "nounroll";
	ld.global.f32 	%f3, [%rd42+-32];
	div.rn.f32 	%f4, %f3, %f1;
	st.global.f32 	[%rd43+-32], %f4;
	ld.global.f32 	%f5, [%rd42+-28];
	div.rn.f32 	%f6, %f5, %f1;
	st.global.f32 	[%rd43+-28], %f6;
	ld.global.f32 	%f7, [%rd42+-24];
	div.rn.f32 	%f8, %f7, %f1;
	st.global.f32 	[%rd43+-24], %f8;
	ld.global.f32 	%f9, [%rd42+-20];
	div.rn.f32 	%f10, %f9, %f1;
	st.global.f32 	[%rd43+-20], %f10;
	ld.global.f32 	%f11, [%rd42+-16];
	div.rn.f32 	%f12, %f11, %f1;
	st.global.f32 	[%rd43+-16], %f12;
	ld.global.f32 	%f13, [%rd42+-12];
	div.rn.f32 	%f14, %f13, %f1;
	st.global.f32 	[%rd43+-12], %f14;
	ld.global.f32 	%f15, [%rd42+-8];
	div.rn.f32 	%f16, %f15, %f1;
	st.global.f32 	[%rd43+-8], %f16;
	ld.global.f32 	%f17, [%rd42+-4];
	div.rn.f32 	%f18, %f17, %f1;
	st.global.f32 	[%rd43+-4], %f18;
	ld.global.f32 	%f19, [%rd42];
	div.rn.f32 	%f20, %f19, %f1;
	st.global.f32 	[%rd43], %f20;
	ld.global.f32 	%f21, [%rd42+4];
	div.rn.f32 	%f22, %f21, %f1;
	st.global.f32 	[%rd43+4], %f22;
	ld.global.f32 	%f23, [%rd42+8];
	div.rn.f32 	%f24, %f23, %f1;
	st.global.f32 	[%rd43+8], %f24;
	ld.global.f32 	%f25, [%rd42+12];
	div.rn.f32 	%f26, %f25, %f1;
	st.global.f32 	[%rd43+12], %f26;
	ld.global.f32 	%f27, [%rd42+16];
	div.rn.f32 	%f28, %f27, %f1;
	st.global.f32 	[%rd43+16], %f28;
	ld.global.f32 	%f29, [%rd42+20];
	div.rn.f32 	%f30, %f29, %f1;
	st.global.f32 	[%rd43+20], %f30;
	ld.global.f32 	%f31, [%rd42+24];
	div.rn.f32 	%f32, %f31, %f1;
	st.global.f32 	[%rd43+24], %f32;
	ld.global.f32 	%f33, [%rd42+28];
	div.rn.f32 	%f34, %f33, %f1;
	st.global.f32 	[%rd43+28], %f34;
	add.s32 	%r24, %r24, 16;
	add.s64 	%rd43, %rd43, 64;
	add.s64 	%rd42, %rd42, 64;
	setp.ne.s32 	%p4, %r24, 0;
	@%p4 bra 	$L__BB2_3;
$L__BB2_4:
	setp.eq.s32 	%p5, %r2, 0;
	@%p5 bra 	$L__BB2_13;
	and.b32  	%r8, %r17, 7;
	setp.lt.u32 	%p6, %r2, 8;
	@%p6 bra 	$L__BB2_7;
	add.s32 	%r21, %r26, %r1;
	mul.wide.u32 	%rd23, %r21, 4;
	add.s64 	%rd24, %rd2, %rd23;
	ld.global.f32 	%f35, [%rd24];
	div.rn.f32 	%f36, %f35, %f1;
	add.s64 	%rd25, %rd1, %rd23;
	st.global.f32 	[%rd25], %f36;
	cvt.u64.u32 	%rd26, %r1;
	cvt.u64.u32 	%rd27, %r26;
	add.s64 	%rd28, %rd27, %rd26;
	shl.b64 	%rd29, %rd28, 2;
	add.s64 	%rd30, %rd2, %rd29;
	ld.global.f32 	%f37, [%rd30+4];
	div.rn.f32 	%f38, %f37, %f1;
	add.s64 	%rd31, %rd1, %rd29;
	st.global.f32 	[%rd31+4], %f38;
	ld.global.f32 	%f39, [%rd30+8];
	div.rn.f32 	%f40, %f39, %f1;
	st.global.f32 	[%rd31+8], %f40;
	ld.global.f32 	%f41, [%rd30+12];
	div.rn.f32 	%f42, %f41, %f1;
	st.global.f32 	[%rd31+12], %f42;
	ld.global.f32 	%f43, [%rd30+16];
	div.rn.f32 	%f44, %f43, %f1;
	st.global.f32 	[%rd31+16], %f44;
	ld.global.f32 	%f45, [%rd30+20];
	div.rn.f32 	%f46, %f45, %f1;
	st.global.f32 	[%rd31+20], %f46;
	ld.global.f32 	%f47, [%rd30+24];
	div.rn.f32 	%f48, %f47, %f1;
	st.global.f32 	[%rd31+24], %f48;
	ld.global.f32 	%f49, [%rd30+28];
	div.rn.f32 	%f50, %f49, %f1;
	st.global.f32 	[%rd31+28], %f50;
	add.s32 	%r26, %r26, 8;
$L__BB2_7:
	setp.eq.s32 	%p7, %r8, 0;
	@%p7 bra 	$L__BB2_13;
	and.b32  	%r11, %r17, 3;
	setp.lt.u32 	%p8, %r8, 4;
	@%p8 bra 	$L__BB2_10;
	add.s32 	%r22, %r26, %r1;
	mul.wide.u32 	%rd32, %r22, 4;
	add.s64 	%rd33, %rd2, %rd32;
	ld.global.f32 	%f51, [%rd33];
	div.rn.f32 	%f52, %f51, %f1;
	add.s64 	%rd34, %rd1, %rd32;
	st.global.f32 	[%rd34], %f52;
	cvt.u64.u32 	%rd35, %r1;
	cvt.u64.u32 	%rd36, %r26;
	add.s64 	%rd37, %rd36, %rd35;
	shl.b64 	%rd38, %rd37, 2;
	add.s64 	%rd39, %rd2, %rd38;
	ld.global.f32 	%f53, [%rd39+4];
	div.rn.f32 	%f54, %f53, %f1;
	add.s64 	%rd40, %rd1, %rd38;
	st.global.f32 	[%rd40+4], %f54;
	ld.global.f32 	%f55, [%rd39+8];
	div.rn.f32 	%f56, %f55, %f1;
	st.global.f32 	[%rd40+8], %f56;
	ld.global.f32 	%f57, [%rd39+12];
	div.rn.f32 	%f58, %f57, %f1;
	st.global.f32 	[%rd40+12], %f58;
	add.s32 	%r26, %r26, 4;
$L__BB2_10:
	setp.eq.s32 	%p9, %r11, 0;
	@%p9 bra 	$L__BB2_13;
	add.s32 	%r23, %r26, %r1;
	mul.wide.u32 	%rd41, %r23, 4;
	add.s64 	%rd45, %rd1, %rd41;
	add.s64 	%rd44, %rd2, %rd41;
	neg.s32 	%r28, %r11;
$L__BB2_12:
	.pragma "nounroll";
	ld.global.f32 	%f59, [%rd44];
	div.rn.f32 	%f60, %f59, %f1;
	st.global.f32 	[%rd45], %f60;
	add.s64 	%rd45, %rd45, 4;
	add.s64 	%rd44, %rd44, 4;
	add.s32 	%r28, %r28, 1;
	setp.ne.s32 	%p10, %r28, 0;
	@%p10 bra 	$L__BB2_12;
$L__BB2_13:
	ret;

}
	// .globl	_Z8copySetsPiS_i
.visible .entry _Z8copySetsPiS_i(
	.param .u64 .ptr .align 1 _Z8copySetsPiS_i_param_0,
	.param .u64 .ptr .align 1 _Z8copySetsPiS_i_param_1,
	.param .u32 _Z8copySetsPiS_i_param_2
)
{
	.reg .pred 	%p<2>;
	.reg .b32 	%r<7>;
	.reg .b64 	%rd<8>;

	ld.param.u64 	%rd1, [_Z8copySetsPiS_i_param_0];
	ld.param.u64 	%rd2, [_Z8copySetsPiS_i_param_1];
	ld.param.u32 	%r2, [_Z8copySetsPiS_i_param_2];
	mov.u32 	%r3, %ctaid.x;
	mov.u32 	%r4, %ntid.x;
	mov.u32 	%r5, %tid.x;
	mad.lo.s32 	%r1, %r3, %r4, %r5;
	setp.ge.s32 	%p1, %r1, %r2;
	@%p1 bra 	$L__BB3_2;
	cvta.to.global.u64 	%rd3, %rd1;
	cvta.to.global.u64 	%rd4, %rd2;
	mul.wide.s32 	%rd5, %r1, 4;
	add.s64 	%rd6, %rd3, %rd5;
	ld.global.u32 	%r6, [%rd6];
	add.s64 	%rd7, %rd4, %rd5;
	st.global.u32 	[%rd7], %r6;
$L__BB3_2:
	ret;

}
	// .globl	_Z16checkConvergencePiS_Pbi
.visible .entry _Z16checkConvergencePiS_Pbi(
	.param .u64 .ptr .align 1 _Z16checkConvergencePiS_Pbi_param_0,
	.param .u64 .ptr .align 1 _Z16checkConvergencePiS_Pbi_param_1,
	.param .u64 .ptr .align 1 _Z16checkConvergencePiS_Pbi_param_2,
	.param .u32 _Z16checkConvergencePiS_Pbi_param_3
)
{
	.reg .pred 	%p<3>;
	.reg .b16 	%rs<2>;
	.reg .b32 	%r<8>;
	.reg .b64 	%rd<12>;

	ld.param.u64 	%rd1, [_Z16checkConvergencePiS_Pbi_param_0];
	ld.param.u64 	%rd2, [_Z16checkConvergencePiS_Pbi_param_1];
	ld.param.u64 	%rd3, [_Z16checkConvergencePiS_Pbi_param_2];
	ld.param.u32 	%r2, [_Z16checkConvergencePiS_Pbi_param_3];
	mov.u32 	%r3, %ctaid.x;
	mov.u32 	%r4, %ntid.x;
	mov.u32 	%r5, %tid.x;
	mad.lo.s32 	%r1, %r3, %r4, %r5;
	setp.ge.s32 	%p1, %r1, %r2;
	@%p1 bra 	$L__BB4_2;
	cvta.to.global.u64 	%rd4, %rd1;
	cvta.to.global.u64 	%rd5, %rd2;
	cvta.to.global.u64 	%rd6, %rd3;
	cvt.s64.s32 	%rd7, %r1;
	mul.wide.s32 	%rd8, %r1, 4;
	add.s64 	%rd9, %rd4, %rd8;
	ld.global.u32 	%r6, [%rd9];
	add.s64 	%rd10, %rd5, %rd8;
	ld.global.u32 	%r7, [%rd10];
	setp.eq.s32 	%p2, %r6, %r7;
	selp.u16 	%rs1, 1, 0, %p2;
	add.s64 	%rd11, %rd6, %rd7;
	st.global.u8 	[%rd11], %rs1;
$L__BB4_2:
	ret;

}


// ===== COMPILED SASS (sm_100) =====

	.target	sm_100

	.elftype	@"ET_EXEC"


//--------------------- .note.nv.tkinfo           --------------------------
	.section	.note.nv.tkinfo,"",@"SHT_NOTE"
	.sectionflags	@"SHF_NOTE_NV_TKINFO"
	.tkinfo
        /*0018*/ 	.word	0x00000002
        /*0030*/ 	.string	""
        /*0030*/ 	.string	"ptxas"
        /*0030*/ 	.string	"Cuda compilation tools, release 13.0, V13.0.88"
        /*0030*/ 	.string	"Build cuda_13.0.r13.0/compiler.36424714_0"
        /*0030*/ 	.string	"-arch sm_100 -m 64 "



//--------------------- .note.nv.cuinfo           --------------------------
	.section	.note.nv.cuinfo,"",@"SHT_NOTE"
	.sectionflags	@"SHF_NOTE_NV_CUINFO"
        /*0018*/ 	.short	0x0002
        /*001a*/ 	.short	0x0064
        /*001c*/ 	.short	0x0082
	.zero		2


//--------------------- .nv.info                  --------------------------
	.section	.nv.info,"",@"SHT_CUDA_INFO"
	.align	4


	//----- nvinfo : EIATTR_REGCOUNT
	.align		4
        /*0000*/ 	.byte	0x04, 0x2f
        /*0002*/ 	.short	(.L_2 - .L_1)
	.align		4
.L_1:
        /*0004*/ 	.word	index@(_Z4testv)
        /*0008*/ 	.word	0x00000018


	//----- nvinfo : EIATTR_FRAME_SIZE
	.align		4
.L_2:
        /*000c*/ 	.byte	0x04, 0x11
        /*000e*/ 	.short	(.L_4 - .L_3)
	.align		4
.L_3:
        /*0010*/ 	.word	index@(_Z4testv)
        /*0014*/ 	.word	0x00000008


	//----- nvinfo : EIATTR_REGCOUNT
	.align		4
.L_4:
        /*0018*/ 	.byte	0x04, 0x2f
        /*001a*/ 	.short	(.L_6 - .L_5)
	.align		4
.L_5:
        /*001c*/ 	.word	index@(_Z10updateSetsPfS_S_PiS0_iiii)
        /*0020*/ 	.word	0x00000020


	//----- nvinfo : EIATTR_FRAME_SIZE
	.align		4
.L_6:
        /*0024*/ 	.byte	0x04, 0x11
        /*0026*/ 	.short	(.L_8 - .L_7)
	.align		4
.L_7:
        /*0028*/ 	.word	index@(_Z10updateSetsPfS_S_PiS0_iiii)
        /*002c*/ 	.word	0x00000028


	//----- nvinfo : EIATTR_REGCOUNT
	.align		4
.L_8:
        /*0030*/ 	.byte	0x04, 0x2f
        /*0032*/ 	.short	(.L_10 - .L_9)
	.align		4
.L_9:
        /*0034*/ 	.word	index@(_Z9computeMuPfS_Pii)
        /*0038*/ 	.word	0x00000016


	//----- nvinfo : EIATTR_FRAME_SIZE
	.align		4
.L_10:
        /*003c*/ 	.byte	0x04, 0x11
        /*003e*/ 	.short	(.L_12 - .L_11)
	.align		4
.L_11:
        /*0040*/ 	.word	index@($__internal_0_$__cuda_sm3x_div_rn_noftz_f32_slowpath)
        /*0044*/ 	.word	0x00000000


	//----- nvinfo : EIATTR_FRAME_SIZE
	.align		4
.L_12:
        /*0048*/ 	.byte	0x04, 0x11
        /*004a*/ 	.short	(.L_14 - .L_13)
	.align		4
.L_13:
        /*004c*/ 	.word	index@(_Z9computeMuPfS_Pii)
        /*0050*/ 	.word	0x00000000


	//----- nvinfo : EIATTR_REGCOUNT
	.align		4
.L_14:
        /*0054*/ 	.byte	0x04, 0x2f
        /*0056*/ 	.short	(.L_16 - .L_15)
	.align		4
.L_15:
        /*0058*/ 	.word	index@(_Z8copySetsPiS_i)
        /*005c*/ 	.word	0x0000000a


	//----- nvinfo : EIATTR_FRAME_SIZE
	.align		4
.L_16:
        /*0060*/ 	.byte	0x04, 0x11
        /*0062*/ 	.short	(.L_18 - .L_17)
	.align		4
.L_17:
        /*0064*/ 	.word	index@(_Z8copySetsPiS_i)
        /*0068*/ 	.word	0x00000000


	//----- nvinfo : EIATTR_REGCOUNT
	.align		4
.L_18:
        /*006c*/ 	.byte	0x04, 0x2f
        /*006e*/ 	.short	(.L_20 - .L_19)
	.align		4
.L_19:
        /*0070*/ 	.word	index@(_Z16checkConvergencePiS_Pbi)
        /*0074*/ 	.word	0x0000000c


	//----- nvinfo : EIATTR_FRAME_SIZE
	.align		4
.L_20:
        /*0078*/ 	.byte	0x04, 0x11
        /*007a*/ 	.short	(.L_22 - .L_21)
	.align		4
.L_21:
        /*007c*/ 	.word	index@(_Z16checkConvergencePiS_Pbi)
        /*0080*/ 	.word	0x00000000


	//----- nvinfo : EIATTR_MIN_STACK_SIZE
	.align		4
.L_22:
        /*0084*/ 	.byte	0x04, 0x12
        /*0086*/ 	.short	(.L_24 - .L_23)
	.align		4
.L_23:
        /*0088*/ 	.word	index@(_Z16checkConvergencePiS_Pbi)
        /*008c*/ 	.word	0x00000000


	//----- nvinfo : EIATTR_MIN_STACK_SIZE
	.align		4
.L_24:
        /*0090*/ 	.byte	0x04, 0x12
        /*0092*/ 	.short	(.L_26 - .L_25)
	.align		4
.L_25:
        /*0094*/ 	.word	index@(_Z8copySetsPiS_i)
        /*0098*/ 	.word	0x00000000


	//----- nvinfo : EIATTR_MIN_STACK_SIZE
	.align		4
.L_26:
        /*009c*/ 	.byte	0x04, 0x12
        /*009e*/ 	.short	(.L_28 - .L_27)
	.align		4
.L_27:
        /*00a0*/ 	.word	index@(_Z9computeMuPfS_Pii)
        /*00a4*/ 	.word	0x00000000


	//----- nvinfo : EIATTR_MIN_STACK_SIZE
	.align		4
.L_28:
        /*00a8*/ 	.byte	0x04, 0x12
        /*00aa*/ 	.short	(.L_30 - .L_29)
	.align		4
.L_29:
        /*00ac*/ 	.word	index@(_Z10updateSetsPfS_S_PiS0_iiii)
        /*00b0*/ 	.word	0x00000028


	//----- nvinfo : EIATTR_MIN_STACK_SIZE
	.align		4
.L_30:
        /*00b4*/ 	.byte	0x04, 0x12
        /*00b6*/ 	.short	(.L_32 - .L_31)
	.align		4
.L_31:
        /*00b8*/ 	.word	index@(_Z4testv)
        /*00bc*/ 	.word	0x00000008
.L_32:


//--------------------- .nv.compat                --------------------------
	.section	.nv.compat,"",@"SHT_CUDA_COMPAT_INFO"
	.align	4
        /*0000*/ 	.byte	0x02, 0x09, 0x00, 0x00, 0x02, 0x02, 0x01, 0x00, 0x02, 0x05, 0x05, 0x00, 0x03, 0x07, 0x01, 0x01
        /*0010*/ 	.byte	0x02, 0x03, 0x00, 0x00, 0x02, 0x06, 0x01, 0x00, 0x04, 0x0b, 0x08, 0x00, 0x01, 0x00, 0x00, 0x00
        /*0020*/ 	.byte	0x00, 0x00, 0x00, 0x00


//--------------------- .nv.info._Z16checkConvergencePiS_Pbi --------------------------
	.section	.nv.info._Z16checkConvergencePiS_Pbi,"",@"SHT_CUDA_INFO"
	.sectionflags	@""
	.align	4


	//----- nvinfo : EIATTR_CUDA_API_VERSION
	.align		4
        /*0000*/ 	.byte	0x04, 0x37
        /*0002*/ 	.short	(.L_34 - .L_33)
.L_33:
        /*0004*/ 	.word	0x00000082


	//----- nvinfo : EIATTR_KPARAM_INFO
	.align		4
.L_34:
        /*0008*/ 	.byte	0x04, 0x17
        /*000a*/ 	.short	(.L_36 - .L_35)
.L_35:
        /*000c*/ 	.word	0x00000000
        /*0010*/ 	.short	0x0003
        /*0012*/ 	.short	0x0018
        /*0014*/ 	.byte	0x00, 0xf0, 0x11, 0x00


	//----- nvinfo : EIATTR_KPARAM_INFO
	.align		4
.L_36:
        /*0018*/ 	.byte	0x04, 0x17
        /*001a*/ 	.short	(.L_38 - .L_37)
.L_37:
        /*001c*/ 	.word	0x00000000
        /*0020*/ 	.short	0x0002
        /*0022*/ 	.short	0x0010
        /*0024*/ 	.byte	0x00, 0xf5, 0x21, 0x00


	//----- nvinfo : EIATTR_KPARAM_INFO
	.align		4
.L_38:
        /*0028*/ 	.byte	0x04, 0x17
        /*002a*/ 	.short	(.L_40 - .L_39)
.L_39:
        /*002c*/ 	.word	0x00000000
        /*0030*/ 	.short	0x0001
        /*0032*/ 	.short	0x0008
        /*0034*/ 	.byte	0x00, 0xf5, 0x21, 0x00


	//----- nvinfo : EIATTR_KPARAM_INFO
	.align		4
.L_40:
        /*0038*/ 	.byte	0x04, 0x17
        /*003a*/ 	.short	(.L_42 - .L_41)
.L_41:
        /*003c*/ 	.word	0x00000000
        /*0040*/ 	.short	0x0000
        /*0042*/ 	.short	0x0000
        /*0044*/ 	.byte	0x00, 0xf5, 0x21, 0x00


	//----- nvinfo : EIATTR_SPARSE_MMA_MASK
	.align		4
.L_42:
        /*0048*/ 	.byte	0x03, 0x50
        /*004a*/ 	.short	0x0000


	//----- nvinfo : EIATTR_MAXREG_COUNT
	.align		4
        /*004c*/ 	.byte	0x03, 0x1b
        /*004e*/ 	.short	0x00ff


	//----- nvinfo : EIATTR_MERCURY_ISA_VERSION
	.align		4
        /*0050*/ 	.byte	0x03, 0x5f
        /*0052*/ 	.short	0x0101


	//----- nvinfo : EIATTR_VRC_CTA_INIT_COUNT
	.align		4
        /*0054*/ 	.byte	0x02, 0x4a
	.zero		1
	.zero		1


	//----- nvinfo : EIATTR_EXIT_INSTR_OFFSETS
	.align		4
        /*0058*/ 	.byte	0x04, 0x1c
        /*005a*/ 	.short	(.L_44 - .L_43)


	//   ....[0]....
.L_43:
        /*005c*/ 	.word	0x00000070


	//   ....[1]....
        /*0060*/ 	.word	0x00000150


	//----- nvinfo : EIATTR_CBANK_PARAM_SIZE
	.align		4
.L_44:
        /*0064*/ 	.byte	0x03, 0x19
        /*0066*/ 	.short	0x001c


	//----- nvinfo : EIATTR_PARAM_CBANK
	.align		4
        /*0068*/ 	.byte	0x04, 0x0a
        /*006a*/ 	.short	(.L_46 - .L_45)
	.align		4
.L_45:
        /*006c*/ 	.word	index@(.nv.constant0._Z16checkConvergencePiS_Pbi)
        /*0070*/ 	.short	0x0380
        /*0072*/ 	.short	0x001c


	//----- nvinfo : EIATTR_SW_WAR
	.align		4
.L_46:
        /*0074*/ 	.byte	0x04, 0x36
        /*0076*/ 	.short	(.L_48 - .L_47)
.L_47:
        /*0078*/ 	.word	0x00000008
.L_48:


//--------------------- .nv.info._Z8copySetsPiS_i --------------------------
	.section	.nv.info._Z8copySetsPiS_i,"",@"SHT_CUDA_INFO"
	.sectionflags	@""
	.align	4


	//----- nvinfo : EIATTR_CUDA_API_VERSION
	.align		4
        /*0000*/ 	.byte	0x04, 0x37
        /*0002*/ 	.short	(.L_50 - .L_49)
.L_49:
        /*0004*/ 	.word	0x00000082


	//----- nvinfo : EIATTR_KPARAM_INFO
	.align		4
.L_50:
        /*0008*/ 	.byte	0x04, 0x17
        /*000a*/ 	.short	(.L_52 - .L_51)
.L_51:
        /*000c*/ 	.word	0x00000000
        /*0010*/ 	.short	0x0002
        /*0012*/ 	.short	0x0010
        /*0014*/ 	.byte	0x00, 0xf0, 0x11, 0x00


	//----- nvinfo : EIATTR_KPARAM_INFO
	.align		4
.L_52:
        /*0018*/ 	.byte	0x04, 0x17
        /*001a*/ 	.short	(.L_54 - .L_53)
.L_53:
        /*001c*/ 	.word	0x00000000
        /*0020*/ 	.short	0x0001
        /*0022*/ 	.short	0x0008
        /*0024*/ 	.byte	0x00, 0xf5, 0x21, 0x00


	//----- nvinfo : EIATTR_KPARAM_INFO
	.align		4
.L_54:
        /*0028*/ 	.byte	0x04, 0x17
        /*002a*/ 	.short	(.L_56 - .L_55)
.L_55:
        /*002c*/ 	.word	0x00000000
        /*0030*/ 	.short	0x0000
        /*0032*/ 	.short	0x0000
        /*0034*/ 	.byte	0x00, 0xf5, 0x21, 0x00


	//----- nvinfo : EIATTR_SPARSE_MMA_MASK
	.align		4
.L_56:
        /*0038*/ 	.byte	0x03, 0x50
        /*003a*/ 	.short	0x0000


	//----- nvinfo : EIATTR_MAXREG_COUNT
	.align		4
        /*003c*/ 	.byte	0x03, 0x1b
        /*003e*/ 	.short	0x00ff


	//----- nvinfo : EIATTR_MERCURY_ISA_VERSION
	.align		4
        /*0040*/ 	.byte	0x03, 0x5f
        /*0042*/ 	.short	0x0101


	//----- nvinfo : EIATTR_VRC_CTA_INIT_COUNT
	.align		4
        /*0044*/ 	.byte	0x02, 0x4a
	.zero		1
	.zero		1


	//----- nvinfo : EIATTR_EXIT_INSTR_OFFSETS
	.align		4
        /*0048*/ 	.byte	0x04, 0x1c
        /*004a*/ 	.short	(.L_58 - .L_57)


	//   ....[0]....
.L_57:
        /*004c*/ 	.word	0x00000070


	//   ....[1]....
        /*0050*/ 	.word	0x000000f0


	//----- nvinfo : EIATTR_CBANK_PARAM_SIZE
	.align		4
.L_58:
        /*0054*/ 	.byte	0x03, 0x19
        /*0056*/ 	.short	0x0014


	//----- nvinfo : EIATTR_PARAM_CBANK
	.align		4
        /*0058*/ 	.byte	0x04, 0x0a
        /*005a*/ 	.short	(.L_60 - .L_59)
	.align		4
.L_59:
        /*005c*/ 	.word	index@(.nv.constant0._Z8copySetsPiS_i)
        /*0060*/ 	.short	0x0380
        /*0062*/ 	.short	0x0014


	//----- nvinfo : EIATTR_SW_WAR
	.align		4
.L_60:
        /*0064*/ 	.byte	0x04, 0x36
        /*0066*/ 	.short	(.L_62 - .L_61)
.L_61:
        /*0068*/ 	.word	0x00000008
.L_62:


//--------------------- .nv.info._Z9computeMuPfS_Pii --------------------------
	.section	.nv.info._Z9computeMuPfS_Pii,"",@"SHT_CUDA_INFO"
	.sectionflags	@""
	.align	4


	//----- nvinfo : EIATTR_CUDA_API_VERSION
	.align		4
        /*0000*/ 	.byte	0x04, 0x37
        /*0002*/ 	.short	(.L_64 - .L_63)
.L_63:
        /*0004*/ 	.word	0x00000082


	//----- nvinfo : EIATTR_KPARAM_INFO
	.align		4
.L_64:
        /*0008*/ 	.byte	0x04, 0x17
        /*000a*/ 	.short	(.L_66 - .L_65)
.L_65:
        /*000c*/ 	.word	0x00000000
        /*0010*/ 	.short	0x0003
        /*0012*/ 	.short	0x0018
        /*0014*/ 	.byte	0x00, 0xf0, 0x11, 0x00


	//----- nvinfo : EIATTR_KPARAM_INFO
	.align		4
.L_66:
        /*0018*/ 	.byte	0x04, 0x17
        /*001a*/ 	.short	(.L_68 - .L_67)
.L_67:
        /*001c*/ 	.word	0x00000000
        /*0020*/ 	.short	0x0002
        /*0022*/ 	.short	0x0010
        /*0024*/ 	.byte	0x00, 0xf5, 0x21, 0x00


	//----- nvinfo : EIATTR_KPARAM_INFO
	.align		4
.L_68:
        /*0028*/ 	.byte	0x04, 0x17
        /*002a*/ 	.short	(.L_70 - .L_69)
.L_69:
        /*002c*/ 	.word	0x00000000
        /*0030*/ 	.short	0x0001
        /*0032*/ 	.short	0x0008
        /*0034*/ 	.byte	0x00, 0xf5, 0x21, 0x00


	//----- nvinfo : EIATTR_KPARAM_INFO
	.align		4
.L_70:
        /*0038*/ 	.byte	0x04, 0x17
        /*003a*/ 	.short	(.L_72 - .L_71)
.L_71:
        /*003c*/ 	.word	0x00000000
        /*0040*/ 	.short	0x0000
        /*0042*/ 	.short	0x0000
        /*0044*/ 	.byte	0x00, 0xf5, 0x21, 0x00


	//----- nvinfo : EIATTR_SPARSE_MMA_MASK
	.align		4
.L_72:
        /*0048*/ 	.byte	0x03, 0x50
        /*004a*/ 	.short	0x0000


	//----- nvinfo : EIATTR_MAXREG_COUNT
	.align		4
        /*004c*/ 	.byte	0x03, 0x1b
        /*004e*/ 	.short	0x00ff


	//----- nvinfo : EIATTR_MERCURY_ISA_VERSION
	.align		4
        /*0050*/ 	.byte	0x03, 0x5f
        /*0052*/ 	.short	0x0101


	//----- nvinfo : EIATTR_VRC_CTA_INIT_COUNT
	.align		4
        /*0054*/ 	.byte	0x02, 0x4a
	.zero		1
	.zero		1


	//----- nvinfo : EIATTR_EXIT_INSTR_OFFSETS
	.align		4
        /*0058*/ 	.byte	0x04, 0x1c
        /*005a*/ 	.short	(.L_74 - .L_73)


	//   ....[0]....
.L_73:
        /*005c*/ 	.word	0x000000a0


	//   ....[1]....
        /*0060*/ 	.word	0x00001230


	//   ....[2]....
        /*0064*/ 	.word	0x00001b80


	//   ....[3]....
        /*0068*/ 	.word	0x000020d0


	//   ....[4]....
        /*006c*/ 	.word	0x000022c0


	//----- nvinfo : EIATTR_CRS_STACK_SIZE
	.align		4
.L_74:
        /*0070*/ 	.byte	0x04, 0x1e
        /*0072*/ 	.short	(.L_76 - .L_75)
.L_75:
        /*0074*/ 	.word	0x00000000


	//----- nvinfo : EIATTR_CBANK_PARAM_SIZE
	.align		4
.L_76:
        /*0078*/ 	.byte	0x03, 0x19
        /*007a*/ 	.short	0x001c


	//----- nvinfo : EIATTR_PARAM_CBANK
	.align		4
        /*007c*/ 	.byte	0x04, 0x0a
        /*007e*/ 	.short	(.L_78 - .L_77)
	.align		4
.L_77:
        /*0080*/ 	.word	index@(.nv.constant0._Z9computeMuPfS_Pii)
        /*0084*/ 	.short	0x0380
        /*0086*/ 	.short	0x001c


	//----- nvinfo : EIATTR_SW_WAR
	.align		4
.L_78:
        /*0088*/ 	.byte	0x04, 0x36
        /*008a*/ 	.short	(.L_80 - .L_79)
.L_79:
        /*008c*/ 	.word	0x00000008
.L_80:


//--------------------- .nv.info._Z10updateSetsPfS_S_PiS0_iiii --------------------------
	.section	.nv.info._Z10updateSetsPfS_S_PiS0_iiii,"",@"SHT_CUDA_INFO"
	.sectionflags	@""
	.align	4


	//----- nvinfo : EIATTR_CUDA_API_VERSION
	.align		4
        /*0000*/ 	.byte	0x04, 0x37
        /*0002*/ 	.short	(.L_82 - .L_81)
.L_81:
        /*0004*/ 	.word	0x00000082


	//----- nvinfo : EIATTR_KPARAM_INFO
	.align		4
.L_82:
        /*0008*/ 	.byte	0x04, 0x17
        /*000a*/ 	.short	(.L_84 - .L_83)
.L_83:
        /*000c*/ 	.word	0x00000000
        /*0010*/ 	.short	0x0008
        /*0012*/ 	.short	0x0034
        /*0014*/ 	.byte	0x00, 0xf0, 0x11, 0x00


	//----- nvinfo : EIATTR_KPARAM_INFO
	.align		4
.L_84:
        /*0018*/ 	.byte	0x04, 0x17
        /*001a*/ 	.short	(.L_86 - .L_85)
.L_85:
        /*001c*/ 	.word	0x00000000
        /*0020*/ 	.short	0x0007
        /*0022*/ 	.short	0x0030
        /*0024*/ 	.byte	0x00, 0xf0, 0x11, 0x00


	//----- nvinfo : EIATTR_KPARAM_INFO
	.align		4
.L_86:
        /*0028*/ 	.byte	0x04, 0x17
        /*002a*/ 	.short	(.L_88 - .L_87)
.L_87:
        /*002c*/ 	.word	0x00000000
        /*0030*/ 	.short	0x0006
        /*0032*/ 	.short	0x002c
        /*0034*/ 	.byte	0x00, 0xf0, 0x11, 0x00


	//----- nvinfo : EIATTR_KPARAM_INFO
	.align		4
.L_88:
        /*0038*/ 	.byte	0x04, 0x17
        /*003a*/ 	.short	(.L_90 - .L_89)
.L_89:
        /*003c*/ 	.word	0x00000000
        /*0040*/ 	.short	0x0005
        /*0042*/ 	.short	0x0028
        /*0044*/ 	.byte	0x00, 0xf0, 0x11, 0x00


	//----- nvinfo : EIATTR_KPARAM_INFO
	.align		4
.L_90:
        /*0048*/ 	.byte	0x04, 0x17
        /*004a*/ 	.short	(.L_92 - .L_91)
.L_91:
        /*004c*/ 	.word	0x00000000
        /*0050*/ 	.short	0x0004
        /*0052*/ 	.short	0x0020
        /*0054*/ 	.byte	0x00, 0xf5, 0x21, 0x00


	//----- nvinfo : EIATTR_KPARAM_INFO
	.align		4
.L_92:
        /*0058*/ 	.byte	0x04, 0x17
        /*005a*/ 	.short	(.L_94 - .L_93)
.L_93:
        /*005c*/ 	.word	0x00000000
        /*0060*/ 	.short	0x0003
        /*0062*/ 	.short	0x0018
        /*0064*/ 	.byte	0x00, 0xf5, 0x21, 0x00


	//----- nvinfo : EIATTR_KPARAM_INFO
	.align		4
.L_94:
        /*0068*/ 	.byte	0x04, 0x17
        /*006a*/ 	.short	(.L_96 - .L_95)
.L_95:
        /*006c*/ 	.word	0x00000000
        /*0070*/ 	.short	0x0002
        /*0072*/ 	.short	0x0010
        /*0074*/ 	.byte	0x00, 0xf5, 0x21, 0x00


	//----- nvinfo : EIATTR_KPARAM_INFO
	.align		4
.L_96:
        /*0078*/ 	.byte	0x04, 0x17
        /*007a*/ 	.short	(.L_98 - .L_97)
.L_97:
        /*007c*/ 	.word	0x00000000
        /*0080*/ 	.short	0x0001
        /*0082*/ 	.short	0x0008
        /*0084*/ 	.byte	0x00, 0xf5, 0x21, 0x00


	//----- nvinfo : EIATTR_KPARAM_INFO
	.align		4
.L_98:
        /*0088*/ 	.byte	0x04, 0x17
        /*008a*/ 	.short	(.L_100 - .L_99)
.L_99:
        /*008c*/ 	.word	0x00000000
        /*0090*/ 	.short	0x0000
        /*0092*/ 	.short	0x0000
        /*0094*/ 	.byte	0x00, 0xf5, 0x21, 0x00


	//----- nvinfo : EIATTR_SPARSE_MMA_MASK
	.align		4
.L_100:
        /*0098*/ 	.byte	0x03, 0x50
        /*009a*/ 	.short	0x0000


	//----- nvinfo : EIATTR_MAXREG_COUNT
	.align		4
        /*009c*/ 	.byte	0x03, 0x1b
        /*009e*/ 	.short	0x00ff


	//----- nvinfo : EIATTR_MERCURY_ISA_VERSION
	.align		4
        /*00a0*/ 	.byte	0x03, 0x5f
        /*00a2*/ 	.short	0x0101


	//----- nvinfo : EIATTR_VRC_CTA_INIT_COUNT
	.align		4
        /*00a4*/ 	.byte	0x02, 0x4a
	.zero		1
	.zero		1


	//----- nvinfo : EIATTR_EXIT_INSTR_OFFSETS
	.align		4
        /*00a8*/ 	.byte	0x04, 0x1c
        /*00aa*/ 	.short	(.L_102 - .L_101)


	//   ....[0]....
.L_101:
        /*00ac*/ 	.word	0x00000080


	//   ....[1]....
        /*00b0*/ 	.word	0x00001bd0


	//   ....[2]....
        /*00b4*/ 	.word	0x00001e70


	//   ....[3]....
        /*00b8*/ 	.word	0x00001fd0


	//   ....[4]....
        /*00bc*/ 	.word	0x000020d0


	//   ....[5]....
        /*00c0*/ 	.word	0x000021a0


	//----- nvinfo : EIATTR_CBANK_PARAM_SIZE
	.align		4
.L_102:
        /*00c4*/ 	.byte	0x03, 0x19
        /*00c6*/ 	.short	0x0038


	//----- nvinfo : EIATTR_PARAM_CBANK
	.align		4
        /*00c8*/ 	.byte	0x04, 0x0a
        /*00ca*/ 	.short	(.L_104 - .L_103)
	.align		4
.L_103:
        /*00cc*/ 	.word	index@(.nv.constant0._Z10updateSetsPfS_S_PiS0_iiii)
        /*00d0*/ 	.short	0x0380
        /*00d2*/ 	.short	0x0038


	//----- nvinfo : EIATTR_SW_WAR
	.align		4
.L_104:
        /*00d4*/ 	.byte	0x04, 0x36
        /*00d6*/ 	.short	(.L_106 - .L_105)
.L_105:
        /*00d8*/ 	.word	0x00000008
.L_106:


//--------------------- .nv.info._Z4testv         --------------------------
	.section	.nv.info._Z4testv,"",@"SHT_CUDA_INFO"
	.sectionflags	@""
	.align	4


	//----- nvinfo : EIATTR_CUDA_API_VERSION
	.align		4
        /*0000*/ 	.byte	0x04, 0x37
        /*0002*/ 	.short	(.L_108 - .L_107)
.L_107:
        /*0004*/ 	.word	0x00000082


	//----- nvinfo : EIATTR_SPARSE_MMA_MASK
	.align		4
.L_108:
        /*0008*/ 	.byte	0x03, 0x50
        /*000a*/ 	.short	0x0000


	//----- nvinfo : EIATTR_MAXREG_COUNT
	.align		4
        /*000c*/ 	.byte	0x03, 0x1b
        /*000e*/ 	.short	0x00ff


	//----- nvinfo : EIATTR_EXTERNS
	.align		4
        /*0010*/ 	.byte	0x04, 0x0f
        /*0012*/ 	.short	(.L_110 - .L_109)


	//   ....[0]....
	.align		4
.L_109:
        /*0014*/ 	.word	index@(vprintf)


	//----- nvinfo : EIATTR_MERCURY_ISA_VERSION
	.align		4
.L_110:
        /*0018*/ 	.byte	0x03, 0x5f
        /*001a*/ 	.short	0x0101


	//----- nvinfo : EIATTR_VRC_CTA_INIT_COUNT
	.align		4
        /*001c*/ 	.byte	0x02, 0x4a
	.zero		1
	.zero		1


	//----- nvinfo : EIATTR_SYSCALL_OFFSETS
	.align		4
        /*0020*/ 	.byte	0x04, 0x46
        /*0022*/ 	.short	(.L_112 - .L_111)


	//   ....[0]....
.L_111:
        /*0024*/ 	.word	0x00000130


	//----- nvinfo : EIATTR_EXIT_INSTR_OFFSETS
	.align		4
.L_112:
        /*0028*/ 	.byte	0x04, 0x1c
        /*002a*/ 	.short	(.L_114 - .L_113)


	//   ....[0]....
.L_113:
        /*002c*/ 	.word	0x000000b0


	//   ....[1]....
        /*0030*/ 	.word	0x00000140


	//----- nvinfo : EIATTR_CRS_STACK_SIZE
	.align		4
.L_114:
        /*0034*/ 	.byte	0x04, 0x1e
        /*0036*/ 	.short	(.L_116 - .L_115)
.L_115:
        /*0038*/ 	.word	0x00000000


	//----- nvinfo : EIATTR_SW_WAR
	.align		4
.L_116:
        /*003c*/ 	.byte	0x04, 0x36
        /*003e*/ 	.short	(.L_118 - .L_117)
.L_117:
        /*0040*/ 	.word	0x00000008
.L_118:


//--------------------- .nv.callgraph             --------------------------
	.section	.nv.callgraph,"",@"SHT_CUDA_CALLGRAPH"
	.align	4
	.sectionentsize	8
	.align		4
        /*0000*/ 	.word	0x00000000
	.align		4
        /*0004*/ 	.word	0xffffffff
	.align		4
        /*0008*/ 	.word	index@(_Z4testv)
	.align		4
        /*000c*/ 	.word	index@(vprintf)
	.align		4
        /*0010*/ 	.word	0x00000000
	.align		4
        /*0014*/ 	.word	0xfffffffe
	.align		4
        /*0018*/ 	.word	0x00000000
	.align		4
        /*001c*/ 	.word	0xfffffffd
	.align		4
        /*0020*/ 	.word	0x00000000
	.align		4
        /*0024*/ 	.word	0xfffffffc


//--------------------- .nv.constant4             --------------------------
	.section	.nv.constant4,"a",@progbits
	.align	8
	.align		8
.nv.constant4:
        /*0000*/ 	.dword	$str
	.align		8
        /*0008*/ 	.dword	vprintf


//--------------------- .text._Z16checkConvergencePiS_Pbi --------------------------
	.section	.text._Z16checkConvergencePiS_Pbi,"ax",@progbits
	.align	128
        .global         _Z16checkConvergencePiS_Pbi
        .type           _Z16checkConvergencePiS_Pbi,@function
        .size           _Z16checkConvergencePiS_Pbi,(.L_x_111 - _Z16checkConvergencePiS_Pbi)
        .other          _Z16checkConvergencePiS_Pbi,@"STO_CUDA_ENTRY STV_DEFAULT"
_Z16checkConvergencePiS_Pbi:
.text._Z16checkConvergencePiS_Pbi:
[----:B------:R-:W-:Y:S01]  /*0000*/  LDC R1, c[0x0][0x37c] ;  /* 0x0000df00ff017b82 */ /* 0x000fe20000000800 */
[----:B------:R-:W0:Y:S07]  /*0010*/  S2R R0, SR_TID.X ;  /* 0x0000000000007919 */ /* 0x000e2e0000002100 */
[----:B------:R-:W0:Y:S01]  /*0020*/  S2UR UR4, SR_CTAID.X ;  /* 0x00000000000479c3 */ /* 0x000e220000002500 */
[----:B------:R-:W1:Y:S07]  /*0030*/  LDCU UR5, c[0x0][0x398] ;  /* 0x00007300ff0577ac */ /* 0x000e6e0008000800 */
[----:B------:R-:W0:Y:S02]  /*0040*/  LDC R7, c[0x0][0x360] ;  /* 0x0000d800ff077b82 */ /* 0x000e240000000800 */
[----:B0-----:R-:W-:-:S05]  /*0050*/  IMAD R7, R7, UR4, R0 ;  /* 0x0000000407077c24 */ /* 0x001fca000f8e0200 */
[----:B-1----:R-:W-:-:S13]  /*0060*/  ISETP.GE.AND P0, PT, R7, UR5, PT ;  /* 0x0000000507007c0c */ /* 0x002fda000bf06270 */
[----:B------:R-:W-:Y:S05]  /*0070*/  @P0 EXIT ;  /* 0x000000000000094d */ /* 0x000fea0003800000 */
[----:B------:R-:W0:Y:S01]  /*0080*/  LDC.64 R2, c[0x0][0x380] ;  /* 0x0000e000ff027b82 */ /* 0x000e220000000a00 */
[----:B------:R-:W1:Y:S01]  /*0090*/  LDCU.64 UR4, c[0x0][0x358] ;  /* 0x00006b00ff0477ac */ /* 0x000e620008000a00 */
[----:B------:R-:W2:Y:S06]  /*00a0*/  LDCU.64 UR6, c[0x0][0x390] ;  /* 0x00007200ff0677ac */ /* 0x000eac0008000a00 */
[----:B------:R-:W3:Y:S01]  /*00b0*/  LDC.64 R4, c[0x0][0x388] ;  /* 0x0000e200ff047b82 */ /* 0x000ee20000000a00 */
[----:B0-----:R-:W-:-:S06]  /*00c0*/  IMAD.WIDE R2, R7, 0x4, R2 ;  /* 0x0000000407027825 */ /* 0x001fcc00078e0202 */
[----:B-1----:R-:W4:Y:S01]  /*00d0*/  LDG.E R2, desc[UR4][R2.64] ;  /* 0x0000000402027981 */ /* 0x002f22000c1e1900 */
[----:B---3--:R-:W-:-:S06]  /*00e0*/  IMAD.WIDE R4, R7, 0x4, R4 ;  /* 0x0000000407047825 */ /* 0x008fcc00078e0204 */
[----:B------:R-:W4:Y:S01]  /*00f0*/  LDG.E R5, desc[UR4][R4.64] ;  /* 0x0000000404057981 */ /* 0x000f22000c1e1900 */
[----:B--2---:R-:W-:-:S04]  /*0100*/  IADD3 R6, P1, PT, R7, UR6, RZ ;  /* 0x0000000607067c10 */ /* 0x004fc8000ff3e0ff */
[----:B------:R-:W-:Y:S02]  /*0110*/  LEA.HI.X.SX32 R7, R7, UR7, 0x1, P1 ;  /* 0x0000000707077c11 */ /* 0x000fe400088f0eff */
[----:B----4-:R-:W-:-:S04]  /*0120*/  ISETP.NE.AND P0, PT, R2, R5, PT ;  /* 0x000000050200720c */ /* 0x010fc80003f05270 */
[----:B------:R-:W-:-:S05]  /*0130*/  SEL R9, RZ, 0x1, P0 ;  /* 0x00000001ff097807 */ /* 0x000fca0000000000 */
[----:B------:R-:W-:Y:S01]  /*0140*/  STG.E.U8 desc[UR4][R6.64], R9 ;  /* 0x0000000906007986 */ /* 0x000fe2000c101104 */
[----:B------:R-:W-:Y:S05]  /*0150*/  EXIT ;  /* 0x000000000000794d */ /* 0x000fea0003800000 */
.L_x_0:
[----:B------:R-:W-:-:S00]  /*0160*/  BRA `(.L_x_0) ;  /* 0xfffffffc00fc7947 */ /* 0x000fc0000383ffff */
[----:B------:R-:W-:-:S00]  /*0170*/  NOP ;  /* 0x0000000000007918 */ /* 0x000fc00000000000 */
        /* <DEDUP_REMOVED lines=8> */
.L_x_111:


//--------------------- .text._Z8copySetsPiS_i    --------------------------
	.section	.text._Z8copySetsPiS_i,"ax",@progbits
	.align	128
        .global         _Z8copySetsPiS_i
        .type           _Z8copySetsPiS_i,@function
        .size           _Z8copySetsPiS_i,(.L_x_112 - _Z8copySetsPiS_i)
        .other          _Z8copySetsPiS_i,@"STO_CUDA_ENTRY STV_DEFAULT"
_Z8copySetsPiS_i:
.text._Z8copySetsPiS_i:
        /* <DEDUP_REMOVED lines=9> */
[----:B------:R-:W1:Y:S07]  /*0090*/  LDCU.64 UR4, c[0x0][0x358] ;  /* 0x00006b00ff0477ac */ /* 0x000e6e0008000a00 */
[----:B------:R-:W2:Y:S01]  /*00a0*/  LDC.64 R4, c[0x0][0x388] ;  /* 0x0000e200ff047b82 */ /* 0x000ea20000000a00 */
[----:B0-----:R-:W-:-:S06]  /*00b0*/  IMAD.WIDE R2, R7, 0x4, R2 ;  /* 0x0000000407027825 */ /* 0x001fcc00078e0202 */
[----:B-1----:R-:W3:Y:S01]  /*00c0*/  LDG.E R3, desc[UR4][R2.64] ;  /* 0x0000000402037981 */ /* 0x002ee2000c1e1900 */
[----:B--2---:R-:W-:-:S05]  /*00d0*/  IMAD.WIDE R4, R7, 0x4, R4 ;  /* 0x0000000407047825 */ /* 0x004fca00078e0204 */
[----:B---3--:R-:W-:Y:S01]  /*00e0*/  STG.E desc[UR4][R4.64], R3 ;  /* 0x0000000304007986 */ /* 0x008fe2000c101904 */
[----:B------:R-:W-:Y:S05]  /*00f0*/  EXIT ;  /* 0x000000000000794d */ /* 0x000fea0003800000 */
.L_x_1:
        /* <DEDUP_REMOVED lines=16> */
.L_x_112:


//--------------------- .text._Z9computeMuPfS_Pii --------------------------
	.section	.text._Z9computeMuPfS_Pii,"ax",@progbits
	.align	128
        .global         _Z9computeMuPfS_Pii
        .type           _Z9computeMuPfS_Pii,@function
        .size           _Z9computeMuPfS_Pii,(.L_x_110 - _Z9computeMuPfS_Pii)
        .other          _Z9computeMuPfS_Pii,@"STO_CUDA_ENTRY STV_DEFAULT"
_Z9computeMuPfS_Pii:
.text._Z9computeMuPfS_Pii:
[----:B------:R-:W-:Y:S01]  /*0000*/  LDC R1, c[0x0][0x37c] ;  /* 0x0000df00ff017b82 */ /* 0x000fe20000000800 */
[----:B------:R-:W0:Y:S07]  /*0010*/  S2R R5, SR_TID.X ;  /* 0x0000000000057919 */ /* 0x000e2e0000002100 */
[----:B------:R-:W0:Y:S01]  /*0020*/  LDC.64 R2, c[0x0][0x390] ;  /* 0x0000e400ff027b82 */ /* 0x000e220000000a00 */
[----:B------:R-:W1:Y:S07]  /*0030*/  LDCU.64 UR6, c[0x0][0x358] ;  /* 0x00006b00ff0677ac */ /* 0x000e6e0008000a00 */
[----:B------:R-:W2:Y:S01]  /*0040*/  LDC R8, c[0x0][0x398] ;  /* 0x0000e600ff087b82 */ /* 0x000ea20000000800 */
[----:B0-----:R-:W-:-:S06]  /*0050*/  IMAD.WIDE.U32 R2, R5, 0x4, R2 ;  /* 0x0000000405027825 */ /* 0x001fcc00078e0002 */
[----:B-1----:R-:W3:Y:S01]  /*0060*/  LDG.E R2, desc[UR6][R2.64] ;  /* 0x0000000602027981 */ /* 0x002ee2000c1e1900 */
[----:B--2---:R-:W-:Y:S02]  /*0070*/  ISETP.GE.AND P1, PT, R8, 0x1, PT ;  /* 0x000000010800780c */ /* 0x004fe40003f26270 */
[----:B---3--:R-:W-:Y:S02]  /*0080*/  ISETP.NE.AND P0, PT, R2, RZ, PT ;  /* 0x000000ff0200720c */ /* 0x008fe40003f05270 */
[----:B------:R-:W-:-:S09]  /*0090*/  I2FP.F32.S32 R0, R2 ;  /* 0x0000000200007245 */ /* 0x000fd20000201400 */
[----:B------:R-:W-:Y:S05]  /*00a0*/  @!P1 EXIT ;  /* 0x000000000000994d */ /* 0x000fea0003800000 */
[----:B------:R-:W-:Y:S01]  /*00b0*/  ISETP.GE.U32.AND P1, PT, R8, 0x10, PT ;  /* 0x000000100800780c */ /* 0x000fe20003f26070 */
[----:B------:R-:W-:Y:S02]  /*00c0*/  IMAD R4, R5, R8, RZ ;  /* 0x0000000805047224 */ /* 0x000fe400078e02ff */
[----:B------:R-:W-:Y:S01]  /*00d0*/  HFMA2 R5, -RZ, RZ, 0, 0 ;  /* 0x00000000ff057431 */ /* 0x000fe200000001ff */
[----:B------:R-:W-:Y:S02]  /*00e0*/  FSEL R3, R0, 1, P0 ;  /* 0x3f80000000037808 */ /* 0x000fe40000000000 */
[----:B------:R-:W-:-:S07]  /*00f0*/  LOP3.LUT R17, R8, 0xf, RZ, 0xc0, !PT ;  /* 0x0000000f08117812 */ /* 0x000fce00078ec0ff */
[----:B------:R-:W-:Y:S05]  /*0100*/  @!P1 BRA `(.L_x_2) ;  /* 0x0000001000449947 */ /* 0x000fea0003800000 */
[----:B------:R-:W0:Y:S01]  /*0110*/  LDCU.128 UR8, c[0x0][0x380] ;  /* 0x00007000ff0877ac */ /* 0x000e220008000c00 */
[----:B------:R-:W-:Y:S02]  /*0120*/  MOV R6, 0x20 ;  /* 0x0000002000067802 */ /* 0x000fe40000000f00 */
[----:B------:R-:W-:Y:S02]  /*0130*/  MOV R7, 0x0 ;  /* 0x0000000000077802 */ /* 0x000fe40000000f00 */
[----:B------:R-:W-:Y:S01]  /*0140*/  LOP3.LUT R5, R8, 0x7ffffff0, RZ, 0xc0, !PT ;  /* 0x7ffffff008057812 */ /* 0x000fe200078ec0ff */
[----:B------:R-:W-:-:S03]  /*0150*/  IMAD.WIDE.U32 R6, R4, 0x4, R6 ;  /* 0x0000000404067825 */ /* 0x000fc600078e0006 */
[----:B------:R-:W-:Y:S02]  /*0160*/  IADD3 R16, PT, PT, -R5, RZ, RZ ;  /* 0x000000ff05107210 */ /* 0x000fe40007ffe1ff */
[C---:B0-----:R-:W-:Y:S02]  /*0170*/  IADD3 R10, P0, PT, R6.reuse, UR8, RZ ;  /* 0x00000008060a7c10 */ /* 0x041fe4000ff1e0ff */
[----:B------:R-:W-:Y:S02]  /*0180*/  IADD3 R14, P1, PT, R6, UR10, RZ ;  /* 0x0000000a060e7c10 */ /* 0x000fe4000ff3e0ff */
[C---:B------:R-:W-:Y:S02]  /*0190*/  IADD3.X R11, PT, PT, R7.reuse, UR9, RZ, P0, !PT ;  /* 0x00000009070b7c10 */ /* 0x040fe400087fe4ff */
[----:B------:R-:W-:-:S09]  /*01a0*/  IADD3.X R15, PT, PT, R7, UR11, RZ, P1, !PT ;  /* 0x0000000b070f7c10 */ /* 0x000fd20008ffe4ff */
.L_x_35:
[----:B0-----:R-:W2:Y:S01]  /*01b0*/  LDG.E R0, desc[UR6][R14.64+-0x20] ;  /* 0xffffe0060e007981 */ /* 0x001ea2000c1e1900 */
[----:B------:R-:W0:Y:S01]  /*01c0*/  MUFU.RCP R2, R3 ;  /* 0x0000000300027308 */ /* 0x000e220000001000 */
[----:B------:R-:W-:Y:S01]  /*01d0*/  VIADD R16, R16, 0x10 ;  /* 0x0000001010107836 */ /* 0x000fe20000000000 */
[----:B------:R-:W-:Y:S01]  /*01e0*/  BSSY.RECONVERGENT B2, `(.L_x_3) ;  /* 0x000000e000027945 */ /* 0x000fe20003800200 */
[----:B------:R-:W-:Y:S02]  /*01f0*/  MOV R8, R10 ;  /* 0x0000000a00087202 */ /* 0x000fe40000000f00 */
[----:B------:R-:W-:Y:S02]  /*0200*/  MOV R9, R11 ;  /* 0x0000000b00097202 */ /* 0x000fe40000000f00 */
[----:B------:R-:W-:Y:S01]  /*0210*/  ISETP.NE.AND P2, PT, R16, RZ, PT ;  /* 0x000000ff1000720c */ /* 0x000fe20003f45270 */
[----:B0-----:R-:W-:-:S04]  /*0220*/  FFMA R7, -R3, R2, 1 ;  /* 0x3f80000003077423 */ /* 0x001fc80000000102 */
[----:B------:R-:W-:Y:S01]  /*0230*/  FFMA R7, R2, R7, R2 ;  /* 0x0000000702077223 */ /* 0x000fe20000000002 */
[----:B--2---:R-:W0:Y:S03]  /*0240*/  FCHK P0, R0, R3 ;  /* 0x0000000300007302 */ /* 0x004e260000000000 */
[----:B------:R-:W-:-:S04]  /*0250*/  FFMA R2, R0, R7, RZ ;  /* 0x0000000700027223 */ /* 0x000fc800000000ff */
[----:B------:R-:W-:-:S04]  /*0260*/  FFMA R6, -R3, R2, R0 ;  /* 0x0000000203067223 */ /* 0x000fc80000000100 */
[----:B------:R-:W-:Y:S01]  /*0270*/  FFMA R7, R7, R6, R2 ;  /* 0x0000000607077223 */ /* 0x000fe20000000002 */
[----:B0-----:R-:W-:Y:S06]  /*0280*/  @!P0 BRA `(.L_x_4) ;  /* 0x00000000000c8947 */ /* 0x001fec0003800000 */
[----:B------:R-:W-:-:S07]  /*0290*/  MOV R2, 0x2b0 ;  /* 0x000002b000027802 */ /* 0x000fce0000000f00 */
[----:B------:R-:W-:Y:S05]  /*02a0*/  CALL.REL.NOINC `($__internal_0_$__cuda_sm3x_div_rn_noftz_f32_slowpath) ;  /* 0x0000002000087944 */ /* 0x000fea0003c00000 */
[----:B------:R-:W-:-:S07]  /*02b0*/  MOV R7, R0 ;  /* 0x0000000000077202 */ /* 0x000fce0000000f00 */
.L_x_4:
[----:B------:R-:W-:Y:S05]  /*02c0*/  BSYNC.RECONVERGENT B2 ;  /* 0x0000000000027941 */ /* 0x000fea0003800200 */
.L_x_3:
[----:B------:R0:W-:Y:S04]  /*02d0*/  STG.E desc[UR6][R8.64+-0x20], R7 ;  /* 0xffffe00708007986 */ /* 0x0001e8000c101906 */
[----:B------:R-:W2:Y:S01]  /*02e0*/  LDG.E R6, desc[UR6][R14.64+-0x1c] ;  /* 0xffffe4060e067981 */ /* 0x000ea2000c1e1900 */
[----:B------:R-:W1:Y:S01]  /*02f0*/  MUFU.RCP R0, R3 ;  /* 0x0000000300007308 */ /* 0x000e620000001000 */
[----:B------:R-:W-:Y:S01]  /*0300*/  BSSY.RECONVERGENT B2, `(.L_x_5) ;  /* 0x000000c000027945 */ /* 0x000fe20003800200 */
[----:B-1----:R-:W-:-:S04]  /*0310*/  FFMA R11, -R3, R0, 1 ;  /* 0x3f800000030b7423 */ /* 0x002fc80000000100 */
[----:B------:R-:W-:Y:S02]  /*0320*/  FFMA R0, R0, R11, R0 ;  /* 0x0000000b00007223 */ /* 0x000fe40000000000 */
[----:B--2---:R-:W1:Y:S02]  /*0330*/  FCHK P0, R6, R3 ;  /* 0x0000000306007302 */ /* 0x004e640000000000 */
[----:B------:R-:W-:-:S04]  /*0340*/  FFMA R2, R0, R6, RZ ;  /* 0x0000000600027223 */ /* 0x000fc800000000ff */
[----:B------:R-:W-:-:S04]  /*0350*/  FFMA R11, -R3, R2, R6 ;  /* 0x00000002030b7223 */ /* 0x000fc80000000106 */
[----:B------:R-:W-:Y:S01]  /*0360*/  FFMA R11, R0, R11, R2 ;  /* 0x0000000b000b7223 */ /* 0x000fe20000000002 */
[----:B01----:R-:W-:Y:S06]  /*0370*/  @!P0 BRA `(.L_x_6) ;  /* 0x0000000000108947 */ /* 0x003fec0003800000 */
[----:B------:R-:W-:Y:S02]  /*0380*/  MOV R0, R6 ;  /* 0x0000000600007202 */ /* 0x000fe40000000f00 */
[----:B------:R-:W-:-:S07]  /*0390*/  MOV R2, 0x3b0 ;  /* 0x000003b000027802 */ /* 0x000fce0000000f00 */
[----:B------:R-:W-:Y:S05]  /*03a0*/  CALL.REL.NOINC `($__internal_0_$__cuda_sm3x_div_rn_noftz_f32_slowpath) ;  /* 0x0000001c00c87944 */ /* 0x000fea0003c00000 */
[----:B------:R-:W-:-:S07]  /*03b0*/  IMAD.MOV.U32 R11, RZ, RZ, R0 ;  /* 0x000000ffff0b7224 */ /* 0x000fce00078e0000 */
.L_x_6:
[----:B------:R-:W-:Y:S05]  /*03c0*/  BSYNC.RECONVERGENT B2 ;  /* 0x0000000000027941 */ /* 0x000fea0003800200 */
.L_x_5:
        /* <DEDUP_REMOVED lines=14> */
[----:B------:R-:W-:-:S07]  /*04b0*/  MOV R7, R0 ;  /* 0x0000000000077202 */ /* 0x000fce0000000f00 */
.L_x_8:
[----:B------:R-:W-:Y:S05]  /*04c0*/  BSYNC.RECONVERGENT B2 ;  /* 0x0000000000027941 */ /* 0x000fea0003800200 */
.L_x_7:
        /* <DEDUP_REMOVED lines=15> */
.L_x_10:
[----:B------:R-:W-:Y:S05]  /*05c0*/  BSYNC.RECONVERGENT B2 ;  /* 0x0000000000027941 */ /* 0x000fea0003800200 */
.L_x_9:
        /* <DEDUP_REMOVED lines=11> */
[----:B------:R-:W-:Y:S01]  /*0680*/  IMAD.MOV.U32 R0, RZ, RZ, R6 ;  /* 0x000000ffff007224 */ /* 0x000fe200078e0006 */
[----:B------:R-:W-:-:S07]  /*0690*/  MOV R2, 0x6b0 ;  /* 0x000006b000027802 */ /* 0x000fce0000000f00 */
[----:B------:R-:W-:Y:S05]  /*06a0*/  CALL.REL.NOINC `($__internal_0_$__cuda_sm3x_div_rn_noftz_f32_slowpath) ;  /* 0x0000001c00087944 */ /* 0x000fea0003c00000 */
[----:B------:R-:W-:-:S07]  /*06b0*/  MOV R7, R0 ;  /* 0x0000000000077202 */ /* 0x000fce0000000f00 */
.L_x_12:
[----:B------:R-:W-:Y:S05]  /*06c0*/  BSYNC.RECONVERGENT B2 ;  /* 0x0000000000027941 */ /* 0x000fea0003800200 */
.L_x_11:
        /* <DEDUP_REMOVED lines=15> */
.L_x_14:
[----:B------:R-:W-:Y:S05]  /*07c0*/  BSYNC.RECONVERGENT B2 ;  /* 0x0000000000027941 */ /* 0x000fea0003800200 */
.L_x_13:
        /* <DEDUP_REMOVED lines=15> */
.L_x_16:
[----:B------:R-:W-:Y:S05]  /*08c0*/  BSYNC.RECONVERGENT B2 ;  /* 0x0000000000027941 */ /* 0x000fea0003800200 */
.L_x_15:
        /* <DEDUP_REMOVED lines=15> */
.L_x_18:
[----:B------:R-:W-:Y:S05]  /*09c0*/  BSYNC.RECONVERGENT B2 ;  /* 0x0000000000027941 */ /* 0x000fea0003800200 */
.L_x_17:
        /* <DEDUP_REMOVED lines=15> */
.L_x_20:
[----:B------:R-:W-:Y:S05]  /*0ac0*/  BSYNC.RECONVERGENT B2 ;  /* 0x0000000000027941 */ /* 0x000fea0003800200 */
.L_x_19:
        /* <DEDUP_REMOVED lines=15> */
.L_x_22:
[----:B------:R-:W-:Y:S05]  /*0bc0*/  BSYNC.RECONVERGENT B2 ;  /* 0x0000000000027941 */ /* 0x000fea0003800200 */
.L_x_21:
        /* <DEDUP_REMOVED lines=15> */
.L_x_24:
[----:B------:R-:W-:Y:S05]  /*0cc0*/  BSYNC.RECONVERGENT B2 ;  /* 0x0000000000027941 */ /* 0x000fea0003800200 */
.L_x_23:
        /* <DEDUP_REMOVED lines=15> */
.L_x_26:
[----:B------:R-:W-:Y:S05]  /*0dc0*/  BSYNC.RECONVERGENT B2 ;  /* 0x0000000000027941 */ /* 0x000fea0003800200 */
.L_x_25:
        /* <DEDUP_REMOVED lines=15> */
.L_x_28:
[----:B------:R-:W-:Y:S05]  /*0ec0*/  BSYNC.RECONVERGENT B2 ;  /* 0x0000000000027941 */ /* 0x000fea0003800200 */
.L_x_27:
        /* <DEDUP_REMOVED lines=15> */
.L_x_30:
[----:B------:R-:W-:Y:S05]  /*0fc0*/  BSYNC.RECONVERGENT B2 ;  /* 0x0000000000027941 */ /* 0x000fea0003800200 */
.L_x_29:
        /* <DEDUP_REMOVED lines=15> */
.L_x_32:
[----:B------:R-:W-:Y:S05]  /*10c0*/  BSYNC.RECONVERGENT B2 ;  /* 0x0000000000027941 */ /* 0x000fea0003800200 */
.L_x_31:
        /* <DEDUP_REMOVED lines=14> */
.L_x_34:
[----:B------:R-:W-:Y:S05]  /*11b0*/  BSYNC.RECONVERGENT B2 ;  /* 0x0000000000027941 */ /* 0x000fea0003800200 */
.L_x_33:
[----:B------:R0:W-:Y:S01]  /*11c0*/  STG.E desc[UR6][R8.64+0x1c], R0 ;  /* 0x00001c0008007986 */ /* 0x0001e2000c101906 */
[----:B------:R-:W-:Y:S02]  /*11d0*/  IADD3 R10, P0, PT, R8, 0x40, RZ ;  /* 0x00000040080a7810 */ /* 0x000fe40007f1e0ff */
[----:B------:R-:W-:Y:S02]  /*11e0*/  IADD3 R14, P1, PT, R14, 0x40, RZ ;  /* 0x000000400e0e7810 */ /* 0x000fe40007f3e0ff */
[----:B------:R-:W-:Y:S02]  /*11f0*/  IADD3.X R11, PT, PT, RZ, R9, RZ, P0, !PT ;  /* 0x00000009ff0b7210 */ /* 0x000fe400007fe4ff */
[----:B------:R-:W-:Y:S01]  /*1200*/  IADD3.X R15, PT, PT, RZ, R15, RZ, P1, !PT ;  /* 0x0000000fff0f7210 */ /* 0x000fe20000ffe4ff */
[----:B------:R-:W-:Y:S08]  /*1210*/  @P2 BRA `(.L_x_35) ;  /* 0xffffffec00e42947 */ /* 0x000ff0000383ffff */
.L_x_2:
[----:B------:R-:W-:-:S13]  /*1220*/  ISETP.NE.AND P0, PT, R17, RZ, PT ;  /* 0x000000ff1100720c */ /* 0x000fda0003f05270 */
[----:B------:R-:W-:Y:S05]  /*1230*/  @!P0 EXIT ;  /* 0x000000000000894d */ /* 0x000fea0003800000 */
[----:B------:R-:W1:Y:S01]  /*1240*/  LDCU UR4, c[0x0][0x398] ;  /* 0x00007300ff0477ac */ /* 0x000e620008000800 */
[----:B------:R-:W-:Y:S01]  /*1250*/  ISETP.GE.U32.AND P0, PT, R17, 0x8, PT ;  /* 0x000000081100780c */ /* 0x000fe20003f06070 */
[----:B-1----:R-:W-:-:S12]  /*1260*/  ULOP3.LUT UR4, UR4, 0x7, URZ, 0xc0, !UPT ;  /* 0x0000000704047892 */ /* 0x002fd8000f8ec0ff */
[----:B------:R-:W-:Y:S05]  /*1270*/  @!P0 BRA `(.L_x_36) ;  /* 0x00000008003c8947 */ /* 0x000fea0003800000 */
[----:B------:R-:W1:Y:S01]  /*1280*/  LDC.64 R6, c[0x0][0x388] ;  /* 0x0000e200ff067b82 */ /* 0x000e620000000a00 */
[----:B0-----:R-:W-:-:S04]  /*1290*/  IMAD.IADD R9, R4, 0x1, R5 ;  /* 0x0000000104097824 */ /* 0x001fc800078e0205 */
[----:B-1----:R-:W-:-:S06]  /*12a0*/  IMAD.WIDE.U32 R6, R9, 0x4, R6 ;  /* 0x0000000409067825 */ /* 0x002fcc00078e0006 */
[----:B------:R-:W2:Y:S01]  /*12b0*/  LDG.E R6, desc[UR6][R6.64] ;  /* 0x0000000606067981 */ /* 0x000ea2000c1e1900 */
[----:B------:R-:W0:Y:S01]  /*12c0*/  MUFU.RCP R0, R3 ;  /* 0x0000000300007308 */ /* 0x000e220000001000 */
[----:B------:R-:W-:Y:S01]  /*12d0*/  BSSY.RECONVERGENT B2, `(.L_x_37) ;  /* 0x000000c000027945 */ /* 0x000fe20003800200 */
[----:B0-----:R-:W-:-:S04]  /*12e0*/  FFMA R11, -R3, R0, 1 ;  /* 0x3f800000030b7423 */ /* 0x001fc80000000100 */
[----:B------:R-:W-:Y:S02]  /*12f0*/  FFMA R0, R0, R11, R0 ;  /* 0x0000000b00007223 */ /* 0x000fe40000000000 */
[----:B--2---:R-:W0:Y:S02]  /*1300*/  FCHK P0, R6, R3 ;  /* 0x0000000306007302 */ /* 0x004e240000000000 */
[----:B------:R-:W-:-:S04]  /*1310*/  FFMA R2, R0, R6, RZ ;  /* 0x0000000600027223 */ /* 0x000fc800000000ff */
[----:B------:R-:W-:-:S04]  /*1320*/  FFMA R11, -R3, R2, R6 ;  /* 0x00000002030b7223 */ /* 0x000fc80000000106 */
[----:B------:R-:W-:Y:S01]  /*1330*/  FFMA R11, R0, R11, R2 ;  /* 0x0000000b000b7223 */ /* 0x000fe20000000002 */
[----:B0-----:R-:W-:Y:S06]  /*1340*/  @!P0 BRA `(.L_x_38) ;  /* 0x0000000000108947 */ /* 0x001fec0003800000 */
[----:B------:R-:W-:Y:S02]  /*1350*/  MOV R0, R6 ;  /* 0x0000000600007202 */ /* 0x000fe40000000f00 */
[----:B------:R-:W-:-:S07]  /*1360*/  MOV R2, 0x1380 ;  /* 0x0000138000027802 */ /* 0x000fce0000000f00 */
[----:B------:R-:W-:Y:S05]  /*1370*/  CALL.REL.NOINC `($__internal_0_$__cuda_sm3x_div_rn_noftz_f32_slowpath) ;  /* 0x0000000c00d47944 */ /* 0x000fea0003c00000 */
[----:B------:R-:W-:-:S07]  /*1380*/  MOV R11, R0 ;  /* 0x00000000000b7202 */ /* 0x000fce0000000f00 */
.L_x_38:
[----:B------:R-:W-:Y:S05]  /*1390*/  BSYNC.RECONVERGENT B2 ;  /* 0x0000000000027941 */ /* 0x000fea0003800200 */
.L_x_37:
[----:B------:R-:W0:Y:S01]  /*13a0*/  LDC.64 R6, c[0x0][0x380] ;  /* 0x0000e000ff067b82 */ /* 0x000e220000000a00 */
[----:B------:R-:W1:Y:S01]  /*13b0*/  LDCU.64 UR8, c[0x0][0x388] ;  /* 0x00007100ff0877ac */ /* 0x000e620008000a00 */
[----:B------:R-:W-:-:S04]  /*13c0*/  IADD3 R14, P0, PT, R4, R5, RZ ;  /* 0x00000005040e7210 */ /* 0x000fc80007f1e0ff */
[----:B------:R-:W-:Y:S02]  /*13d0*/  IADD3.X R13, PT, PT, RZ, RZ, RZ, P0, !PT ;  /* 0x000000ffff0d7210 */ /* 0x000fe400007fe4ff */
[C---:B------:R-:W-:Y:S02]  /*13e0*/  SHF.L.U32 R15, R14.reuse, 0x2, RZ ;  /* 0x000000020e0f7819 */ /* 0x040fe400000006ff */
[----:B------:R-:W-:Y:S02]  /*13f0*/  SHF.L.U64.HI R14, R14, 0x2, R13 ;  /* 0x000000020e0e7819 */ /* 0x000fe4000001020d */
[----:B-1----:R-:W-:Y:S01]  /*1400*/  IADD3 R8, P0, PT, R15, UR8, RZ ;  /* 0x000000080f087c10 */ /* 0x002fe2000ff1e0ff */
[----:B0-----:R-:W-:-:S03]  /*1410*/  IMAD.WIDE.U32 R6, R9, 0x4, R6 ;  /* 0x0000000409067825 */ /* 0x001fc600078e0006 */
[----:B------:R-:W-:Y:S02]  /*1420*/  IADD3.X R9, PT, PT, R14, UR9, RZ, P0, !PT ;  /* 0x000000090e097c10 */ /* 0x000fe400087fe4ff */
        /* <DEDUP_REMOVED lines=15> */
.L_x_40:
[----:B------:R-:W-:Y:S05]  /*1520*/  BSYNC.RECONVERGENT B2 ;  /* 0x0000000000027941 */ /* 0x000fea0003800200 */
.L_x_39:
[----:B------:R-:W0:Y:S02]  /*1530*/  LDCU.64 UR8, c[0x0][0x380] ;  /* 0x00007000ff0877ac */ /* 0x000e240008000a00 */
[----:B0-----:R-:W-:-:S04]  /*1540*/  IADD3 R16, P0, PT, R15, UR8, RZ ;  /* 0x000000080f107c10 */ /* 0x001fc8000ff1e0ff */
[----:B------:R-:W-:-:S05]  /*1550*/  IADD3.X R17, PT, PT, R14, UR9, RZ, P0, !PT ;  /* 0x000000090e117c10 */ /* 0x000fca00087fe4ff */
        /* <DEDUP_REMOVED lines=15> */
.L_x_42:
[----:B------:R-:W-:Y:S05]  /*1650*/  BSYNC.RECONVERGENT B2 ;  /* 0x0000000000027941 */ /* 0x000fea0003800200 */
.L_x_41:
        /* <DEDUP_REMOVED lines=15> */
.L_x_44:
[----:B------:R-:W-:Y:S05]  /*1750*/  BSYNC.RECONVERGENT B2 ;  /* 0x0000000000027941 */ /* 0x000fea0003800200 */
.L_x_43:
        /* <DEDUP_REMOVED lines=15> */
.L_x_46:
[----:B------:R-:W-:Y:S05]  /*1850*/  BSYNC.RECONVERGENT B2 ;  /* 0x0000000000027941 */ /* 0x000fea0003800200 */
.L_x_45:
        /* <DEDUP_REMOVED lines=15> */
.L_x_48:
[----:B------:R-:W-:Y:S05]  /*1950*/  BSYNC.RECONVERGENT B2 ;  /* 0x0000000000027941 */ /* 0x000fea0003800200 */
.L_x_47:
        /* <DEDUP_REMOVED lines=15> */
.L_x_50:
[----:B------:R-:W-:Y:S05]  /*1a50*/  BSYNC.RECONVERGENT B2 ;  /* 0x0000000000027941 */ /* 0x000fea0003800200 */
.L_x_49:
        /* <DEDUP_REMOVED lines=14> */
.L_x_52:
[----:B------:R-:W-:Y:S05]  /*1b40*/  BSYNC.RECONVERGENT B2 ;  /* 0x0000000000027941 */ /* 0x000fea0003800200 */
.L_x_51:
[----:B------:R1:W-:Y:S01]  /*1b50*/  STG.E desc[UR6][R16.64+0x1c], R0 ;  /* 0x00001c0010007986 */ /* 0x0003e2000c101906 */
[----:B------:R-:W-:-:S07]  /*1b60*/  VIADD R5, R5, 0x8 ;  /* 0x0000000805057836 */ /* 0x000fce0000000000 */
.L_x_36:
[----:B------:R-:W-:-:S13]  /*1b70*/  ISETP.NE.AND P0, PT, RZ, UR4, PT ;  /* 0x00000004ff007c0c */ /* 0x000fda000bf05270 */
[----:B------:R-:W-:Y:S05]  /*1b80*/  @!P0 EXIT ;  /* 0x000000000000894d */ /* 0x000fea0003800000 */
[----:B------:R-:W2:Y:S01]  /*1b90*/  LDCU UR5, c[0x0][0x398] ;  /* 0x00007300ff0577ac */ /* 0x000ea20008000800 */
[----:B------:R-:W-:Y:S02]  /*1ba0*/  UISETP.GE.U32.AND UP0, UPT, UR4, 0x4, UPT ;  /* 0x000000040400788c */ /* 0x000fe4000bf06070 */
[----:B--2---:R-:W-:-:S07]  /*1bb0*/  ULOP3.LUT UR5, UR5, 0x3, URZ, 0xc0, !UPT ;  /* 0x0000000305057892 */ /* 0x004fce000f8ec0ff */
[----:B------:R-:W-:Y:S05]  /*1bc0*/  BRA.U !UP0, `(.L_x_53) ;  /* 0x00000005083c7547 */ /* 0x000fea000b800000 */
[----:B------:R-:W2:Y:S01]  /*1bd0*/  LDC.64 R6, c[0x0][0x388] ;  /* 0x0000e200ff067b82 */ /* 0x000ea20000000a00 */
[----:B------:R-:W-:-:S05]  /*1be0*/  IADD3 R15, PT, PT, R4, R5, RZ ;  /* 0x00000005040f7210 */ /* 0x000fca0007ffe0ff */
[----:B--2---:R-:W-:-:S06]  /*1bf0*/  IMAD.WIDE.U32 R6, R15, 0x4, R6 ;  /* 0x000000040f067825 */ /* 0x004fcc00078e0006 */
[----:B------:R-:W2:Y:S01]  /*1c00*/  LDG.E R6, desc[UR6][R6.64] ;  /* 0x0000000606067981 */ /* 0x000ea2000c1e1900 */
[----:B01----:R-:W0:Y:S01]  /*1c10*/  MUFU.RCP R0, R3 ;  /* 0x0000000300007308 */ /* 0x003e220000001000 */
        /* <DEDUP_REMOVED lines=12> */
.L_x_55:
[----:B------:R-:W-:Y:S05]  /*1ce0*/  BSYNC.RECONVERGENT B2 ;  /* 0x0000000000027941 */ /* 0x000fea0003800200 */
.L_x_54:
        /* <DEDUP_REMOVED lines=24> */
.L_x_57:
[----:B------:R-:W-:Y:S05]  /*1e70*/  BSYNC.RECONVERGENT B2 ;  /* 0x0000000000027941 */ /* 0x000fea0003800200 */
.L_x_56:
        /* <DEDUP_REMOVED lines=18> */
.L_x_59:
[----:B------:R-:W-:Y:S05]  /*1fa0*/  BSYNC.RECONVERGENT B2 ;  /* 0x0000000000027941 */ /* 0x000fea0003800200 */
.L_x_58:
        /* <DEDUP_REMOVED lines=14> */
.L_x_61:
[----:B------:R-:W-:Y:S05]  /*2090*/  BSYNC.RECONVERGENT B2 ;  /* 0x0000000000027941 */ /* 0x000fea0003800200 */
.L_x_60:
[----:B------:R2:W-:Y:S01]  /*20a0*/  STG.E desc[UR6][R8.64+0xc], R0 ;  /* 0x00000c0008007986 */ /* 0x0005e2000c101906 */
[----:B------:R-:W-:-:S07]  /*20b0*/  IADD3 R5, PT, PT, R5, 0x4, RZ ;  /* 0x0000000405057810 */ /* 0x000fce0007ffe0ff */
.L_x_53:
[----:B------:R-:W-:-:S13]  /*20c0*/  ISETP.NE.AND P0, PT, RZ, UR5, PT ;  /* 0x00000005ff007c0c */ /* 0x000fda000bf05270 */
[----:B------:R-:W-:Y:S05]  /*20d0*/  @!P0 EXIT ;  /* 0x000000000000894d */ /* 0x000fea0003800000 */
[----:B------:R-:W3:Y:S01]  /*20e0*/  LDC.64 R6, c[0x0][0x380] ;  /* 0x0000e000ff067b82 */ /* 0x000ee20000000a00 */
[----:B------:R-:W-:Y:S01]  /*20f0*/  IMAD.IADD R11, R4, 0x1, R5 ;  /* 0x00000001040b7824 */ /* 0x000fe200078e0205 */
[----:B------:R-:W-:-:S06]  /*2100*/  UIADD3 UR4, UPT, UPT, -UR5, URZ, URZ ;  /* 0x000000ff05047290 */ /* 0x000fcc000fffe1ff */
[----:B0-2---:R-:W0:Y:S01]  /*2110*/  LDC.64 R8, c[0x0][0x388] ;  /* 0x0000e200ff087b82 */ /* 0x005e220000000a00 */
[----:B---3--:R-:W-:-:S04]  /*2120*/  IMAD.WIDE.U32 R4, R11, 0x4, R6 ;  /* 0x000000040b047825 */ /* 0x008fc800078e0006 */
[----:B0-----:R-:W-:-:S07]  /*2130*/  IMAD.WIDE.U32 R8, R11, 0x4, R8 ;  /* 0x000000040b087825 */ /* 0x001fce00078e0008 */
.L_x_64:
[----:B0-----:R-:W2:Y:S01]  /*2140*/  LDG.E R6, desc[UR6][R8.64] ;  /* 0x0000000608067981 */ /* 0x001ea2000c1e1900 */
[----:B-1----:R-:W0:Y:S01]  /*2150*/  MUFU.RCP R0, R3 ;  /* 0x0000000300007308 */ /* 0x002e220000001000 */
[----:B------:R-:W-:Y:S01]  /*2160*/  UIADD3 UR4, UPT, UPT, UR4, 0x1, URZ ;  /* 0x0000000104047890 */ /* 0x000fe2000fffe0ff */
[----:B------:R-:W-:Y:S03]  /*2170*/  BSSY.RECONVERGENT B2, `(.L_x_62) ;  /* 0x000000c000027945 */ /* 0x000fe60003800200 */
[----:B------:R-:W-:Y:S01]  /*2180*/  UISETP.NE.AND UP0, UPT, UR4, URZ, UPT ;  /* 0x000000ff0400728c */ /* 0x000fe2000bf05270 */
[----:B0-----:R-:W-:-:S04]  /*2190*/  FFMA R7, -R3, R0, 1 ;  /* 0x3f80000003077423 */ /* 0x001fc80000000100 */
[----:B------:R-:W-:Y:S01]  /*21a0*/  FFMA R0, R0, R7, R0 ;  /* 0x0000000700007223 */ /* 0x000fe20000000000 */
[----:B--2---:R-:W0:Y:S03]  /*21b0*/  FCHK P0, R6, R3 ;  /* 0x0000000306007302 */ /* 0x004e260000000000 */
[----:B------:R-:W-:-:S04]  /*21c0*/  FFMA R2, R0, R6, RZ ;  /* 0x0000000600027223 */ /* 0x000fc800000000ff */
[----:B------:R-:W-:-:S04]  /*21d0*/  FFMA R7, -R3, R2, R6 ;  /* 0x0000000203077223 */ /* 0x000fc80000000106 */
[----:B------:R-:W-:Y:S01]  /*21e0*/  FFMA R0, R0, R7, R2 ;  /* 0x0000000700007223 */ /* 0x000fe20000000002 */
[----:B0-----:R-:W-:Y:S06]  /*21f0*/  @!P0 BRA `(.L_x_63) ;  /* 0x00000000000c8947 */ /* 0x001fec0003800000 */
[----:B------:R-:W-:Y:S02]  /*2200*/  MOV R0, R6 ;  /* 0x0000000600007202 */ /* 0x000fe40000000f00 */
[----:B------:R-:W-:-:S07]  /*2210*/  MOV R2, 0x2230 ;  /* 0x0000223000027802 */ /* 0x000fce0000000f00 */
[----:B------:R-:W-:Y:S05]  /*2220*/  CALL.REL.NOINC `($__internal_0_$__cuda_sm3x_div_rn_noftz_f32_slowpath) ;  /* 0x0000000000287944 */ /* 0x000fea0003c00000 */
.L_x_63:
[----:B------:R-:W-:Y:S05]  /*2230*/  BSYNC.RECONVERGENT B2 ;  /* 0x0000000000027941 */ /* 0x000fea0003800200 */
.L_x_62:
[----:B------:R-:W-:Y:S02]  /*2240*/  MOV R6, R4 ;  /* 0x0000000400067202 */ /* 0x000fe40000000f00 */
[----:B------:R-:W-:Y:S02]  /*2250*/  MOV R7, R5 ;  /* 0x0000000500077202 */ /* 0x000fe40000000f00 */
[----:B------:R-:W-:Y:S02]  /*2260*/  IADD3 R8, P1, PT, R8, 0x4, RZ ;  /* 0x0000000408087810 */ /* 0x000fe40007f3e0ff */
[----:B------:R-:W-:Y:S01]  /*2270*/  IADD3 R4, P0, PT, R4, 0x4, RZ ;  /* 0x0000000404047810 */ /* 0x000fe20007f1e0ff */
[----:B------:R0:W-:Y:S01]  /*2280*/  STG.E desc[UR6][R6.64], R0 ;  /* 0x0000000006007986 */ /* 0x0001e2000c101906 */
[----:B------:R-:W-:Y:S02]  /*2290*/  IADD3.X R9, PT, PT, RZ, R9, RZ, P1, !PT ;  /* 0x00000009ff097210 */ /* 0x000fe40000ffe4ff */
[----:B------:R-:W-:Y:S01]  /*22a0*/  IADD3.X R5, PT, PT, RZ, R5, RZ, P0, !PT ;  /* 0x00000005ff057210 */ /* 0x000fe200007fe4ff */
[----:B------:R-:W-:Y:S08]  /*22b0*/  BRA.U UP0, `(.L_x_64) ;  /* 0xfffffffd00a07547 */ /* 0x000ff0000b83ffff */
[----:B------:R-:W-:Y:S05]  /*22c0*/  EXIT ;  /* 0x000000000000794d */ /* 0x000fea0003800000 */
        .weak           $__internal_0_$__cuda_sm3x_div_rn_noftz_f32_slowpath
        .type           $__internal_0_$__cuda_sm3x_div_rn_noftz_f32_slowpath,@function
        .size           $__internal_0_$__cuda_sm3x_div_rn_noftz_f32_slowpath,(.L_x_110 - $__internal_0_$__cuda_sm3x_div_rn_noftz_f32_slowpath)
$__internal_0_$__cuda_sm3x_div_rn_noftz_f32_slowpath:
[----:B------:R-:W-:Y:S01]  /*22d0*/  SHF.R.U32.HI R6, RZ, 0x17, R3 ;  /* 0x00000017ff067819 */ /* 0x000fe20000011603 */
[----:B------:R-:W-:Y:S01]  /*22e0*/  BSSY.RECONVERGENT B0, `(.L_x_65) ;  /* 0x0000063000007945 */ /* 0x000fe20003800200 */
[----:B------:R-:W-:Y:S02]  /*22f0*/  SHF.R.U32.HI R10, RZ, 0x17, R0 ;  /* 0x00000017ff0a7819 */ /* 0x000fe40000011600 */
[----:B------:R-:W-:Y:S02]  /*2300*/  LOP3.LUT R6, R6, 0xff, RZ, 0xc0, !PT ;  /* 0x000000ff06067812 */ /* 0x000fe400078ec0ff */
[----:B------:R-:W-:Y:S02]  /*2310*/  LOP3.LUT R10, R10, 0xff, RZ, 0xc0, !PT ;  /* 0x000000ff0a0a7812 */ /* 0x000fe400078ec0ff */
[----:B------:R-:W-:Y:S01]  /*2320*/  MOV R13, R3 ;  /* 0x00000003000d7202 */ /* 0x000fe20000000f00 */
[----:B------:R-:W-:Y:S01]  /*2330*/  VIADD R11, R6, 0xffffffff ;  /* 0xffffffff060b7836 */ /* 0x000fe20000000000 */
[----:B------:R-:W-:-:S04]  /*2340*/  IADD3 R12, PT, PT, R10, -0x1, RZ ;  /* 0xffffffff0a0c7810 */ /* 0x000fc80007ffe0ff */
[----:B------:R-:W-:-:S04]  /*2350*/  ISETP.GT.U32.AND P0, PT, R11, 0xfd, PT ;  /* 0x000000fd0b00780c */ /* 0x000fc80003f04070 */
[----:B------:R-:W-:-:S13]  /*2360*/  ISETP.GT.U32.OR P0, PT, R12, 0xfd, P0 ;  /* 0x000000fd0c00780c */ /* 0x000fda0000704470 */
[----:B------:R-:W-:Y:S01]  /*2370*/  @!P0 MOV R7, RZ ;  /* 0x000000ff00078202 */ /* 0x000fe20000000f00 */
[----:B------:R-:W-:Y:S06]  /*2380*/  @!P0 BRA `(.L_x_66) ;  /* 0x00000000005c8947 */ /* 0x000fec0003800000 */
[----:B------:R-:W-:Y:S02]  /*2390*/  FSETP.GTU.FTZ.AND P0, PT, |R0|, +INF , PT ;  /* 0x7f8000000000780b */ /* 0x000fe40003f1c200 */
[----:B------:R-:W-:-:S04]  /*23a0*/  FSETP.GTU.FTZ.AND P1, PT, |R3|, +INF , PT ;  /* 0x7f8000000300780b */ /* 0x000fc80003f3c200 */
[----:B------:R-:W-:-:S13]  /*23b0*/  PLOP3.LUT P0, PT, P0, P1, PT, 0xf8, 0x8f ;  /* 0x00000000008f781c */ /* 0x000fda0000703f70 */
[----:B------:R-:W-:Y:S05]  /*23c0*/  @P0 BRA `(.L_x_67) ;  /* 0x00000004004c0947 */ /* 0x000fea0003800000 */
[----:B------:R-:W-:-:S13]  /*23d0*/  LOP3.LUT P0, RZ, R13, 0x7fffffff, R0, 0xc8, !PT ;  /* 0x7fffffff0dff7812 */ /* 0x000fda000780c800 */
[----:B------:R-:W-:Y:S05]  /*23e0*/  @!P0 BRA `(.L_x_68) ;  /* 0x00000004003c8947 */ /* 0x000fea0003800000 */
[C---:B------:R-:W-:Y:S02]  /*23f0*/  FSETP.NEU.FTZ.AND P3, PT, |R0|.reuse, +INF , PT ;  /* 0x7f8000000000780b */ /* 0x040fe40003f7d200 */
[----:B------:R-:W-:Y:S02]  /*2400*/  FSETP.NEU.FTZ.AND P1, PT, |R3|, +INF , PT ;  /* 0x7f8000000300780b */ /* 0x000fe40003f3d200 */
[----:B------:R-:W-:-:S11]  /*2410*/  FSETP.NEU.FTZ.AND P0, PT, |R0|, +INF , PT ;  /* 0x7f8000000000780b */ /* 0x000fd60003f1d200 */
[----:B------:R-:W-:Y:S05]  /*2420*/  @!P1 BRA !P3, `(.L_x_68) ;  /* 0x00000004002c9947 */ /* 0x000fea0005800000 */
[----:B------:R-:W-:-:S04]  /*2430*/  LOP3.LUT P3, RZ, R0, 0x7fffffff, RZ, 0xc0, !PT ;  /* 0x7fffffff00ff7812 */ /* 0x000fc8000786c0ff */
[----:B------:R-:W-:-:S13]  /*2440*/  PLOP3.LUT P1, PT, P1, P3, PT, 0x2f, 0xf2 ;  /* 0x0000000000f2781c */ /* 0x000fda0000f26577 */
[----:B------:R-:W-:Y:S05]  /*2450*/  @P1 BRA `(.L_x_69) ;  /* 0x0000000400181947 */ /* 0x000fea0003800000 */
[----:B------:R-:W-:-:S04]  /*2460*/  LOP3.LUT P1, RZ, R13, 0x7fffffff, RZ, 0xc0, !PT ;  /* 0x7fffffff0dff7812 */ /* 0x000fc8000782c0ff */
[----:B------:R-:W-:-:S13]  /*2470*/  PLOP3.LUT P0, PT, P0, P1, PT, 0x2f, 0xf2 ;  /* 0x0000000000f2781c */ /* 0x000fda0000702577 */
[----:B------:R-:W-:Y:S05]  /*2480*/  @P0 BRA `(.L_x_70) ;  /* 0x0000000400000947 */ /* 0x000fea0003800000 */
[----:B------:R-:W-:Y:S02]  /*2490*/  ISETP.GE.AND P0, PT, R12, RZ, PT ;  /* 0x000000ff0c00720c */ /* 0x000fe40003f06270 */
[----:B------:R-:W-:-:S11]  /*24a0*/  ISETP.GE.AND P1, PT, R11, RZ, PT ;  /* 0x000000ff0b00720c */ /* 0x000fd60003f26270 */
[----:B------:R-:W-:Y:S01]  /*24b0*/  @P0 MOV R7, RZ ;  /* 0x000000ff00070202 */ /* 0x000fe20000000f00 */
[----:B------:R-:W-:Y:S01]  /*24c0*/  @!P0 FFMA R0, R0, 1.84467440737095516160e+19, RZ ;  /* 0x5f80000000008823 */ /* 0x000fe200000000ff */
[----:B------:R-:W-:Y:S01]  /*24d0*/  @!P0 MOV R7, 0xffffffc0 ;  /* 0xffffffc000078802 */ /* 0x000fe20000000f00 */
[----:B------:R-:W-:-:S04]  /*24e0*/  @!P1 FFMA R13, R3, 1.84467440737095516160e+19, RZ ;  /* 0x5f800000030d9823 */ /* 0x000fc800000000ff */
[----:B------:R-:W-:-:S07]  /*24f0*/  @!P1 VIADD R7, R7, 0x40 ;  /* 0x0000004007079836 */ /* 0x000fce0000000000 */
.L_x_66:
[----:B------:R-:W-:Y:S01]  /*2500*/  LEA R18, R6, 0xc0800000, 0x17 ;  /* 0xc080000006127811 */ /* 0x000fe200078eb8ff */
[----:B------:R-:W-:Y:S03]  /*2510*/  BSSY.RECONVERGENT B1, `(.L_x_71) ;  /* 0x0000036000017945 */ /* 0x000fe60003800200 */
[----:B------:R-:W-:Y:S02]  /*2520*/  IADD3 R18, PT, PT, -R18, R13, RZ ;  /* 0x0000000d12127210 */ /* 0x000fe40007ffe1ff */
[----:B------:R-:W-:Y:S02]  /*2530*/  IADD3 R13, PT, PT, R10, -0x7f, RZ ;  /* 0xffffff810a0d7810 */ /* 0x000fe40007ffe0ff */
[----:B------:R-:W0:Y:S01]  /*2540*/  MUFU.RCP R12, R18 ;  /* 0x00000012000c7308 */ /* 0x000e220000001000 */
[----:B------:R-:W-:Y:S02]  /*2550*/  FADD.FTZ R11, -R18, -RZ ;  /* 0x800000ff120b7221 */ /* 0x000fe40000010100 */
[----:B------:R-:W-:-:S02]  /*2560*/  IMAD R0, R13, -0x800000, R0 ;  /* 0xff8000000d007824 */ /* 0x000fc400078e0200 */
[----:B0-----:R-:W-:-:S04]  /*2570*/  FFMA R19, R12, R11, 1 ;  /* 0x3f8000000c137423 */ /* 0x001fc8000000000b */
[----:B------:R-:W-:-:S04]  /*2580*/  FFMA R19, R12, R19, R12 ;  /* 0x000000130c137223 */ /* 0x000fc8000000000c */
[----:B------:R-:W-:-:S04]  /*2590*/  FFMA R10, R0, R19, RZ ;  /* 0x00000013000a7223 */ /* 0x000fc800000000ff */
[----:B------:R-:W-:-:S04]  /*25a0*/  FFMA R12, R11, R10, R0 ;  /* 0x0000000a0b0c7223 */ /* 0x000fc80000000000 */
[----:B------:R-:W-:Y:S01]  /*25b0*/  FFMA R12, R19, R12, R10 ;  /* 0x0000000c130c7223 */ /* 0x000fe2000000000a */
[----:B------:R-:W-:-:S03]  /*25c0*/  IADD3 R10, PT, PT, R13, 0x7f, -R6 ;  /* 0x0000007f0d0a7810 */ /* 0x000fc60007ffe806 */
[----:B------:R-:W-:Y:S01]  /*25d0*/  FFMA R11, R11, R12, R0 ;  /* 0x0000000c0b0b7223 */ /* 0x000fe20000000000 */
[----:B------:R-:W-:-:S03]  /*25e0*/  IADD3 R7, PT, PT, R10, R7, RZ ;  /* 0x000000070a077210 */ /* 0x000fc60007ffe0ff */
[----:B------:R-:W-:-:S05]  /*25f0*/  FFMA R0, R19, R11, R12 ;  /* 0x0000000b13007223 */ /* 0x000fca000000000c */
[----:B------:R-:W-:-:S04]  /*2600*/  SHF.R.U32.HI R6, RZ, 0x17, R0 ;  /* 0x00000017ff067819 */ /* 0x000fc80000011600 */
[----:B------:R-:W-:-:S04]  /*2610*/  LOP3.LUT R6, R6, 0xff, RZ, 0xc0, !PT ;  /* 0x000000ff06067812 */ /* 0x000fc800078ec0ff */
[----:B------:R-:W-:-:S04]  /*2620*/  IADD3 R6, PT, PT, R6, R7, RZ ;  /* 0x0000000706067210 */ /* 0x000fc80007ffe0ff */
[----:B------:R-:W-:-:S04]  /*2630*/  IADD3 R10, PT, PT, R6, -0x1, RZ ;  /* 0xffffffff060a7810 */ /* 0x000fc80007ffe0ff */
[----:B------:R-:W-:-:S13]  /*2640*/  ISETP.GE.U32.AND P0, PT, R10, 0xfe, PT ;  /* 0x000000fe0a00780c */ /* 0x000fda0003f06070 */
[----:B------:R-:W-:Y:S05]  /*2650*/  @!P0 BRA `(.L_x_72) ;  /* 0x0000000000808947 */ /* 0x000fea0003800000 */
[----:B------:R-:W-:-:S13]  /*2660*/  ISETP.GT.AND P0, PT, R6, 0xfe, PT ;  /* 0x000000fe0600780c */ /* 0x000fda0003f04270 */
[----:B------:R-:W-:Y:S05]  /*2670*/  @P0 BRA `(.L_x_73) ;  /* 0x00000000006c0947 */ /* 0x000fea0003800000 */
[----:B------:R-:W-:-:S13]  /*2680*/  ISETP.GE.AND P0, PT, R6, 0x1, PT ;  /* 0x000000010600780c */ /* 0x000fda0003f06270 */
[----:B------:R-:W-:Y:S05]  /*2690*/  @P0 BRA `(.L_x_74) ;  /* 0x0000000000740947 */ /* 0x000fea0003800000 */
[----:B------:R-:W-:Y:S02]  /*26a0*/  ISETP.GE.AND P0, PT, R6, -0x18, PT ;  /* 0xffffffe80600780c */ /* 0x000fe40003f06270 */
[----:B------:R-:W-:-:S11]  /*26b0*/  LOP3.LUT R0, R0, 0x80000000, RZ, 0xc0, !PT ;  /* 0x8000000000007812 */ /* 0x000fd600078ec0ff */
[----:B------:R-:W-:Y:S05]  /*26c0*/  @!P0 BRA `(.L_x_74) ;  /* 0x0000000000688947 */ /* 0x000fea0003800000 */
[CCC-:B------:R-:W-:Y:S01]  /*26d0*/  FFMA.RZ R7, R19.reuse, R11.reuse, R12.reuse ;  /* 0x0000000b13077223 */ /* 0x1c0fe2000000c00c */
[CCC-:B------:R-:W-:Y:S01]  /*26e0*/  FFMA.RP R10, R19.reuse, R11.reuse, R12.reuse ;  /* 0x0000000b130a7223 */ /* 0x1c0fe2000000800c */
[----:B------:R-:W-:Y:S01]  /*26f0*/  FFMA.RM R19, R19, R11, R12 ;  /* 0x0000000b13137223 */ /* 0x000fe2000000400c */
[C---:B------:R-:W-:Y:S01]  /*2700*/  VIADD R11, R6.reuse, 0x20 ;  /* 0x00000020060b7836 */ /* 0x040fe20000000000 */
[C---:B------:R-:W-:Y:S02]  /*2710*/  ISETP.NE.AND P3, PT, R6.reuse, RZ, PT ;  /* 0x000000ff0600720c */ /* 0x040fe40003f65270 */
[----:B------:R-:W-:Y:S02]  /*2720*/  LOP3.LUT R7, R7, 0x7fffff, RZ, 0xc0, !PT ;  /* 0x007fffff07077812 */ /* 0x000fe400078ec0ff */
[----:B------:R-:W-:Y:S02]  /*2730*/  ISETP.NE.AND P1, PT, R6, RZ, PT ;  /* 0x000000ff0600720c */ /* 0x000fe40003f25270 */
[----:B------:R-:W-:-:S02]  /*2740*/  LOP3.LUT R12, R7, 0x800000, RZ, 0xfc, !PT ;  /* 0x00800000070c7812 */ /* 0x000fc400078efcff */
[----:B------:R-:W-:Y:S02]  /*2750*/  IADD3 R6, PT, PT, -R6, RZ, RZ ;  /* 0x000000ff06067210 */ /* 0x000fe40007ffe1ff */
[----:B------:R-:W-:Y:S02]  /*2760*/  SHF.L.U32 R11, R12, R11, RZ ;  /* 0x0000000b0c0b7219 */ /* 0x000fe400000006ff */
[----:B------:R-:W-:Y:S02]  /*2770*/  FSETP.NEU.FTZ.AND P0, PT, R10, R19, PT ;  /* 0x000000130a00720b */ /* 0x000fe40003f1d000 */
[----:B------:R-:W-:Y:S02]  /*2780*/  SEL R7, R6, RZ, P3 ;  /* 0x000000ff06077207 */ /* 0x000fe40001800000 */
[----:B------:R-:W-:Y:S02]  /*2790*/  ISETP.NE.AND P1, PT, R11, RZ, P1 ;  /* 0x000000ff0b00720c */ /* 0x000fe40000f25270 */
[----:B------:R-:W-:-:S02]  /*27a0*/  SHF.R.U32.HI R11, RZ, R7, R12 ;  /* 0x00000007ff0b7219 */ /* 0x000fc4000001160c */
[----:B------:R-:W-:Y:S02]  /*27b0*/  PLOP3.LUT P0, PT, P0, P1, PT, 0xf8, 0x8f ;  /* 0x00000000008f781c */ /* 0x000fe40000703f70 */
[----:B------:R-:W-:Y:S02]  /*27c0*/  SHF.R.U32.HI R7, RZ, 0x1, R11 ;  /* 0x00000001ff077819 */ /* 0x000fe4000001160b */
[----:B------:R-:W-:-:S04]  /*27d0*/  SEL R6, RZ, 0x1, !P0 ;  /* 0x00000001ff067807 */ /* 0x000fc80004000000 */
[----:B------:R-:W-:-:S04]  /*27e0*/  LOP3.LUT R6, R6, 0x1, R7, 0xf8, !PT ;  /* 0x0000000106067812 */ /* 0x000fc800078ef807 */
[----:B------:R-:W-:-:S04]  /*27f0*/  LOP3.LUT R6, R6, R11, RZ, 0xc0, !PT ;  /* 0x0000000b06067212 */ /* 0x000fc800078ec0ff */
[----:B------:R-:W-:-:S04]  /*2800*/  IADD3 R7, PT, PT, R7, R6, RZ ;  /* 0x0000000607077210 */ /* 0x000fc80007ffe0ff */
[----:B------:R-:W-:Y:S01]  /*2810*/  LOP3.LUT R0, R7, R0, RZ, 0xfc, !PT ;  /* 0x0000000007007212 */ /* 0x000fe200078efcff */
[----:B------:R-:W-:Y:S06]  /*2820*/  BRA `(.L_x_74) ;  /* 0x0000000000107947 */ /* 0x000fec0003800000 */
.L_x_73:
[----:B------:R-:W-:-:S04]  /*2830*/  LOP3.LUT R0, R0, 0x80000000, RZ, 0xc0, !PT ;  /* 0x8000000000007812 */ /* 0x000fc800078ec0ff */
[----:B------:R-:W-:Y:S01]  /*2840*/  LOP3.LUT R0, R0, 0x7f800000, RZ, 0xfc, !PT ;  /* 0x7f80000000007812 */ /* 0x000fe200078efcff */
[----:B------:R-:W-:Y:S06]  /*2850*/  BRA `(.L_x_74) ;  /* 0x0000000000047947 */ /* 0x000fec0003800000 */
.L_x_72:
[----:B------:R-:W-:-:S07]  /*2860*/  LEA R0, R7, R0, 0x17 ;  /* 0x0000000007007211 */ /* 0x000fce00078eb8ff */
.L_x_74:
[----:B------:R-:W-:Y:S05]  /*2870*/  BSYNC.RECONVERGENT B1 ;  /* 0x0000000000017941 */ /* 0x000fea0003800200 */
.L_x_71:
[----:B------:R-:W-:Y:S05]  /*2880*/  BRA `(.L_x_75) ;  /* 0x0000000000207947 */ /* 0x000fea0003800000 */
.L_x_70:
[----:B------:R-:W-:-:S04]  /*2890*/  LOP3.LUT R0, R13, 0x80000000, R0, 0x48, !PT ;  /* 0x800000000d007812 */ /* 0x000fc800078e4800 */
[----:B------:R-:W-:Y:S01]  /*28a0*/  LOP3.LUT R0, R0, 0x7f800000, RZ, 0xfc, !PT ;  /* 0x7f80000000007812 */ /* 0x000fe200078efcff */
[----:B------:R-:W-:Y:S06]  /*28b0*/  BRA `(.L_x_75) ;  /* 0x0000000000147947 */ /* 0x000fec0003800000 */
.L_x_69:
[----:B------:R-:W-:Y:S01]  /*28c0*/  LOP3.LUT R0, R13, 0x80000000, R0, 0x48, !PT ;  /* 0x800000000d007812 */ /* 0x000fe200078e4800 */
[----:B------:R-:W-:Y:S06]  /*28d0*/  BRA `(.L_x_75) ;  /* 0x00000000000c7947 */ /* 0x000fec0003800000 */
.L_x_68:
[----:B------:R-:W0:Y:S01]  /*28e0*/  MUFU.RSQ R0, -QNAN ;  /* 0xffc0000000007908 */ /* 0x000e220000001400 */
[----:B------:R-:W-:Y:S05]  /*28f0*/  BRA `(.L_x_75) ;  /* 0x0000000000047947 */ /* 0x000fea0003800000 */
.L_x_67:
[----:B------:R-:W-:-:S07]  /*2900*/  FADD.FTZ R0, R0, R3 ;  /* 0x0000000300007221 */ /* 0x000fce0000010000 */
.L_x_75:
[----:B------:R-:W-:Y:S05]  /*2910*/  BSYNC.RECONVERGENT B0 ;  /* 0x0000000000007941 */ /* 0x000fea0003800200 */
.L_x_65:
[----:B------:R-:W-:Y:S01]  /*2920*/  HFMA2 R7, -RZ, RZ, 0, 0 ;  /* 0x00000000ff077431 */ /* 0x000fe200000001ff */
[----:B------:R-:W-:-:S04]  /*2930*/  MOV R6, R2 ;  /* 0x0000000200067202 */ /* 0x000fc80000000f00 */
[----:B0-----:R-:W-:Y:S05]  /*2940*/  RET.REL.NODEC R6 `(_Z9computeMuPfS_Pii) ;  /* 0xffffffd406ac7950 */ /* 0x001fea0003c3ffff */
.L_x_76:
        /* <DEDUP_REMOVED lines=11> */
.L_x_110:


//--------------------- .text._Z10updateSetsPfS_S_PiS0_iiii --------------------------
	.section	.text._Z10updateSetsPfS_S_PiS0_iiii,"ax",@progbits
	.align	128
        .global         _Z10updateSetsPfS_S_PiS0_iiii
        .type           _Z10updateSetsPfS_S_PiS0_iiii,@function
        .size           _Z10updateSetsPfS_S_PiS0_iiii,(.L_x_114 - _Z10updateSetsPfS_S_PiS0_iiii)
        .other          _Z10updateSetsPfS_S_PiS0_iiii,@"STO_CUDA_ENTRY STV_DEFAULT"
_Z10updateSetsPfS_S_PiS0_iiii:
.text._Z10updateSetsPfS_S_PiS0_iiii:
[----:B------:R-:W0:Y:S01]  /*0000*/  LDC R1, c[0x0][0x37c] ;  /* 0x0000df00ff017b82 */ /* 0x000e220000000800 */
[----:B------:R-:W1:Y:S07]  /*0010*/  S2R R0, SR_TID.X ;  /* 0x0000000000007919 */ /* 0x000e6e0000002100 */
[----:B------:R-:W1:Y:S01]  /*0020*/  S2UR UR4, SR_CTAID.X ;  /* 0x00000000000479c3 */ /* 0x000e620000002500 */
[----:B------:R-:W2:Y:S01]  /*0030*/  LDCU UR5, c[0x0][0x3b0] ;  /* 0x00007600ff0577ac */ /* 0x000ea20008000800 */
[----:B0-----:R-:W-:-:S06]  /*0040*/  VIADD R1, R1, 0xffffffd8 ;  /* 0xffffffd801017836 */ /* 0x001fcc0000000000 */
[----:B------:R-:W1:Y:S02]  /*0050*/  LDC R23, c[0x0][0x360] ;  /* 0x0000d800ff177b82 */ /* 0x000e640000000800 */
[----:B-1----:R-:W-:-:S05]  /*0060*/  IMAD R23, R23, UR4, R0 ;  /* 0x0000000417177c24 */ /* 0x002fca000f8e0200 */
[----:B--2---:R-:W-:-:S13]  /*0070*/  ISETP.GE.AND P0, PT, R23, UR5, PT ;  /* 0x0000000517007c0c */ /* 0x004fda000bf06270 */
[----:B------:R-:W-:Y:S05]  /*0080*/  @P0 EXIT ;  /* 0x000000000000094d */ /* 0x000fea0003800000 */
[----:B------:R-:W0:Y:S01]  /*0090*/  LDC R0, c[0x0][0x3ac] ;  /* 0x0000eb00ff007b82 */ /* 0x000e220000000800 */
[----:B------:R-:W1:Y:S01]  /*00a0*/  LDCU.64 UR6, c[0x0][0x358] ;  /* 0x00006b00ff0677ac */ /* 0x000e620008000a00 */
[----:B0-----:R-:W-:-:S13]  /*00b0*/  ISETP.GE.AND P0, PT, R0, 0x1, PT ;  /* 0x000000010000780c */ /* 0x001fda0003f06270 */
[----:B-1----:R-:W-:Y:S05]  /*00c0*/  @!P0 BRA `(.L_x_77) ;  /* 0x0000000400808947 */ /* 0x002fea0003800000 */
[----:B------:R-:W0:Y:S01]  /*00d0*/  LDC R4, c[0x0][0x3b4] ;  /* 0x0000ed00ff047b82 */ /* 0x000e220000000800 */
[C---:B------:R-:W-:Y:S01]  /*00e0*/  ISETP.GE.U32.AND P1, PT, R0.reuse, 0x10, PT ;  /* 0x000000100000780c */ /* 0x040fe20003f26070 */
[----:B------:R-:W-:Y:S01]  /*00f0*/  IMAD.MOV.U32 R2, RZ, RZ, RZ ;  /* 0x000000ffff027224 */ /* 0x000fe200078e00ff */
[----:B------:R-:W-:-:S04]  /*0100*/  LOP3.LUT R25, R0, 0xf, RZ, 0xc0, !PT ;  /* 0x0000000f00197812 */ /* 0x000fc800078ec0ff */
[----:B------:R-:W-:Y:S01]  /*0110*/  ISETP.NE.AND P2, PT, R25, RZ, PT ;  /* 0x000000ff1900720c */ /* 0x000fe20003f45270 */
[----:B0-----:R-:W-:-:S06]  /*0120*/  IMAD R3, R4, UR5, R23 ;  /* 0x0000000504037c24 */ /* 0x001fcc000f8e0217 */
[----:B------:R-:W-:Y:S06]  /*0130*/  @!P1 BRA `(.L_x_78) ;  /* 0x0000000000849947 */ /* 0x000fec0003800000 */
[----:B------:R-:W-:Y:S01]  /*0140*/  HFMA2 R22, -RZ, RZ, 0, 0 ;  /* 0x00000000ff167431 */ /* 0x000fe200000001ff */
[----:B------:R-:W-:-:S07]  /*0150*/  LOP3.LUT R2, R0, 0x7ffffff0, RZ, 0xc0, !PT ;  /* 0x7ffffff000027812 */ /* 0x000fce00078ec0ff */
.L_x_79:
[----:B0-----:R-:W0:Y:S01]  /*0160*/  LDC.64 R4, c[0x0][0x380] ;  /* 0x0000e000ff047b82 */ /* 0x001e220000000a00 */
[----:B------:R-:W-:-:S04]  /*0170*/  IMAD R7, R3, R0, R22 ;  /* 0x0000000003077224 */ /* 0x000fc800078e0216 */
[----:B0-----:R-:W-:-:S05]  /*0180*/  IMAD.WIDE R4, R7, 0x4, R4 ;  /* 0x0000000407047825 */ /* 0x001fca00078e0204 */
[----:B------:R-:W2:Y:S04]  /*0190*/  LDG.E R6, desc[UR6][R4.64] ;  /* 0x0000000604067981 */ /* 0x000ea8000c1e1900 */
[----:B------:R-:W2:Y:S04]  /*01a0*/  LDG.E R7, desc[UR6][R4.64+0x4] ;  /* 0x0000040604077981 */ /* 0x000ea8000c1e1900 */
[----:B------:R-:W3:Y:S04]  /*01b0*/  LDG.E R8, desc[UR6][R4.64+0x8] ;  /* 0x0000080604087981 */ /* 0x000ee8000c1e1900 */
[----:B------:R-:W3:Y:S04]  /*01c0*/  LDG.E R9, desc[UR6][R4.64+0xc] ;  /* 0x00000c0604097981 */ /* 0x000ee8000c1e1900 */
[----:B------:R-:W4:Y:S04]  /*01d0*/  LDG.E R10, desc[UR6][R4.64+0x10] ;  /* 0x00001006040a7981 */ /* 0x000f28000c1e1900 */
[----:B------:R-:W4:Y:S04]  /*01e0*/  LDG.E R11, desc[UR6][R4.64+0x14] ;  /* 0x00001406040b7981 */ /* 0x000f28000c1e1900 */
[----:B------:R-:W5:Y:S04]  /*01f0*/  LDG.E R12, desc[UR6][R4.64+0x18] ;  /* 0x00001806040c7981 */ /* 0x000f68000c1e1900 */
        /* <DEDUP_REMOVED lines=8> */
[----:B------:R-:W5:Y:S01]  /*0280*/  LDG.E R21, desc[UR6][R4.64+0x3c] ;  /* 0x00003c0604157981 */ /* 0x000f62000c1e1900 */
[----:B------:R-:W-:-:S02]  /*0290*/  IMAD R24, R22, 0x4, R1 ;  /* 0x0000000416187824 */ /* 0x000fc400078e0201 */
[----:B------:R-:W-:-:S05]  /*02a0*/  VIADD R22, R22, 0x10 ;  /* 0x0000001016167836 */ /* 0x000fca0000000000 */
[----:B------:R-:W-:Y:S01]  /*02b0*/  ISETP.NE.AND P1, PT, R22, R2, PT ;  /* 0x000000021600720c */ /* 0x000fe20003f25270 */
[----:B--2---:R0:W-:Y:S04]  /*02c0*/  STL.64 [R24], R6 ;  /* 0x0000000618007387 */ /* 0x0041e80000100a00 */
[----:B---3--:R0:W-:Y:S04]  /*02d0*/  STL.64 [R24+0x8], R8 ;  /* 0x0000080818007387 */ /* 0x0081e80000100a00 */
[----:B----4-:R0:W-:Y:S04]  /*02e0*/  STL.64 [R24+0x10], R10 ;  /* 0x0000100a18007387 */ /* 0x0101e80000100a00 */
[----:B-----5:R0:W-:Y:S04]  /*02f0*/  STL.64 [R24+0x18], R12 ;  /* 0x0000180c18007387 */ /* 0x0201e80000100a00 */
[----:B------:R0:W-:Y:S04]  /*0300*/  STL.64 [R24+0x20], R14 ;  /* 0x0000200e18007387 */ /* 0x0001e80000100a00 */
[----:B------:R0:W-:Y:S04]  /*0310*/  STL.64 [R24+0x28], R16 ;  /* 0x0000281018007387 */ /* 0x0001e80000100a00 */
[----:B------:R0:W-:Y:S04]  /*0320*/  STL.64 [R24+0x30], R18 ;  /* 0x0000301218007387 */ /* 0x0001e80000100a00 */
[----:B------:R0:W-:Y:S01]  /*0330*/  STL.64 [R24+0x38], R20 ;  /* 0x0000381418007387 */ /* 0x0001e20000100a00 */
[----:B------:R-:W-:Y:S05]  /*0340*/  @P1 BRA `(.L_x_79) ;  /* 0xfffffffc00841947 */ /* 0x000fea000383ffff */
.L_x_78:
[----:B------:R-:W-:Y:S05]  /*0350*/  @!P2 BRA `(.L_x_77) ;  /* 0x0000000000dca947 */ /* 0x000fea0003800000 */
[----:B------:R-:W-:Y:S02]  /*0360*/  ISETP.GE.U32.AND P1, PT, R25, 0x8, PT ;  /* 0x000000081900780c */ /* 0x000fe40003f26070 */
[----:B0-----:R-:W-:-:S04]  /*0370*/  LOP3.LUT R9, R0, 0x7, RZ, 0xc0, !PT ;  /* 0x0000000700097812 */ /* 0x001fc800078ec0ff */
[----:B------:R-:W-:-:S07]  /*0380*/  ISETP.NE.AND P2, PT, R9, RZ, PT ;  /* 0x000000ff0900720c */ /* 0x000fce0003f45270 */
[----:B------:R-:W-:Y:S06]  /*0390*/  @!P1 BRA `(.L_x_80) ;  /* 0x0000000000549947 */ /* 0x000fec0003800000 */
[----:B------:R-:W0:Y:S01]  /*03a0*/  LDC.64 R4, c[0x0][0x380] ;  /* 0x0000e000ff047b82 */ /* 0x000e220000000a00 */
[----:B------:R-:W-:-:S04]  /*03b0*/  IMAD R7, R3, R0, R2 ;  /* 0x0000000003077224 */ /* 0x000fc800078e0202 */
[----:B0-----:R-:W-:-:S05]  /*03c0*/  IMAD.WIDE R4, R7, 0x4, R4 ;  /* 0x0000000407047825 */ /* 0x001fca00078e0204 */
[----:B------:R-:W2:Y:S04]  /*03d0*/  LDG.E R6, desc[UR6][R4.64] ;  /* 0x0000000604067981 */ /* 0x000ea8000c1e1900 */
[----:B------:R-:W3:Y:S04]  /*03e0*/  LDG.E R8, desc[UR6][R4.64+0x4] ;  /* 0x0000040604087981 */ /* 0x000ee8000c1e1900 */
[----:B------:R-:W4:Y:S04]  /*03f0*/  LDG.E R10, desc[UR6][R4.64+0x8] ;  /* 0x00000806040a7981 */ /* 0x000f28000c1e1900 */
[----:B------:R-:W5:Y:S04]  /*0400*/  LDG.E R12, desc[UR6][R4.64+0xc] ;  /* 0x00000c06040c7981 */ /* 0x000f68000c1e1900 */
[----:B------:R-:W5:Y:S04]  /*0410*/  LDG.E R14, desc[UR6][R4.64+0x10] ;  /* 0x00001006040e7981 */ /* 0x000f68000c1e1900 */
[----:B------:R-:W5:Y:S04]  /*0420*/  LDG.E R16, desc[UR6][R4.64+0x14] ;  /* 0x0000140604107981 */ /* 0x000f68000c1e1900 */
[----:B------:R-:W5:Y:S04]  /*0430*/  LDG.E R18, desc[UR6][R4.64+0x18] ;  /* 0x0000180604127981 */ /* 0x000f68000c1e1900 */
[----:B------:R-:W5:Y:S01]  /*0440*/  LDG.E R20, desc[UR6][R4.64+0x1c] ;  /* 0x00001c0604147981 */ /* 0x000f62000c1e1900 */
[C---:B------:R-:W-:Y:S01]  /*0450*/  LEA R7, R2.reuse, R1, 0x2 ;  /* 0x0000000102077211 */ /* 0x040fe200078e10ff */
[----:B------:R-:W-:-:S04]  /*0460*/  VIADD R2, R2, 0x8 ;  /* 0x0000000802027836 */ /* 0x000fc80000000000 */
[----:B--2---:R0:W-:Y:S04]  /*0470*/  STL [R7], R6 ;  /* 0x0000000607007387 */ /* 0x0041e80000100800 */
[----:B---3--:R0:W-:Y:S04]  /*0480*/  STL [R7+0x4], R8 ;  /* 0x0000040807007387 */ /* 0x0081e80000100800 */
[----:B----4-:R0:W-:Y:S04]  /*0490*/  STL [R7+0x8], R10 ;  /* 0x0000080a07007387 */ /* 0x0101e80000100800 */
[----:B-----5:R0:W-:Y:S04]  /*04a0*/  STL [R7+0xc], R12 ;  /* 0x00000c0c07007387 */ /* 0x0201e80000100800 */
[----:B------:R0:W-:Y:S04]  /*04b0*/  STL [R7+0x10], R14 ;  /* 0x0000100e07007387 */ /* 0x0001e80000100800 */
[----:B------:R0:W-:Y:S04]  /*04c0*/  STL [R7+0x14], R16 ;  /* 0x0000141007007387 */ /* 0x0001e80000100800 */
[----:B------:R0:W-:Y:S04]  /*04d0*/  STL [R7+0x18], R18 ;  /* 0x0000181207007387 */ /* 0x0001e80000100800 */
[----:B------:R0:W-:Y:S02]  /*04e0*/  STL [R7+0x1c], R20 ;  /* 0x00001c1407007387 */ /* 0x0001e40000100800 */
.L_x_80:
[----:B------:R-:W-:Y:S05]  /*04f0*/  @!P2 BRA `(.L_x_77) ;  /* 0x000000000074a947 */ /* 0x000fea0003800000 */
[----:B------:R-:W-:Y:S02]  /*0500*/  ISETP.GE.U32.AND P1, PT, R9, 0x4, PT ;  /* 0x000000040900780c */ /* 0x000fe40003f26070 */
[----:B------:R-:W-:-:S04]  /*0510*/  LOP3.LUT R11, R0, 0x3, RZ, 0xc0, !PT ;  /* 0x00000003000b7812 */ /* 0x000fc800078ec0ff */
[----:B------:R-:W-:-:S07]  /*0520*/  ISETP.NE.AND P2, PT, R11, RZ, PT ;  /* 0x000000ff0b00720c */ /* 0x000fce0003f45270 */
[----:B------:R-:W-:Y:S06]  /*0530*/  @!P1 BRA `(.L_x_81) ;  /* 0x0000000000349947 */ /* 0x000fec0003800000 */
[----:B------:R-:W1:Y:S01]  /*0540*/  LDC.64 R4, c[0x0][0x380] ;  /* 0x0000e000ff047b82 */ /* 0x000e620000000a00 */
[----:B0-----:R-:W-:-:S04]  /*0550*/  IMAD R7, R3, R0, R2 ;  /* 0x0000000003077224 */ /* 0x001fc800078e0202 */
[----:B-1----:R-:W-:-:S05]  /*0560*/  IMAD.WIDE R4, R7, 0x4, R4 ;  /* 0x0000000407047825 */ /* 0x002fca00078e0204 */
[----:B------:R-:W2:Y:S04]  /*0570*/  LDG.E R6, desc[UR6][R4.64] ;  /* 0x0000000604067981 */ /* 0x000ea8000c1e1900 */
[----:B------:R-:W3:Y:S04]  /*0580*/  LDG.E R8, desc[UR6][R4.64+0x4] ;  /* 0x0000040604087981 */ /* 0x000ee8000c1e1900 */
[----:B------:R-:W4:Y:S04]  /*0590*/  LDG.E R10, desc[UR6][R4.64+0x8] ;  /* 0x00000806040a7981 */ /* 0x000f28000c1e1900 */
[----:B------:R-:W5:Y:S01]  /*05a0*/  LDG.E R12, desc[UR6][R4.64+0xc] ;  /* 0x00000c06040c7981 */ /* 0x000f62000c1e1900 */
[C---:B------:R-:W-:Y:S01]  /*05b0*/  IMAD R7, R2.reuse, 0x4, R1 ;  /* 0x0000000402077824 */ /* 0x040fe200078e0201 */
[----:B------:R-:W-:-:S04]  /*05c0*/  IADD3 R2, PT, PT, R2, 0x4, RZ ;  /* 0x0000000402027810 */ /* 0x000fc80007ffe0ff */
[----:B--2---:R1:W-:Y:S04]  /*05d0*/  STL [R7], R6 ;  /* 0x0000000607007387 */ /* 0x0043e80000100800 */
[----:B---3--:R1:W-:Y:S04]  /*05e0*/  STL [R7+0x4], R8 ;  /* 0x0000040807007387 */ /* 0x0083e80000100800 */
[----:B----4-:R1:W-:Y:S04]  /*05f0*/  STL [R7+0x8], R10 ;  /* 0x0000080a07007387 */ /* 0x0103e80000100800 */
[----:B-----5:R1:W-:Y:S02]  /*0600*/  STL [R7+0xc], R12 ;  /* 0x00000c0c07007387 */ /* 0x0203e40000100800 */
.L_x_81:
[----:B------:R-:W-:Y:S05]  /*0610*/  @!P2 BRA `(.L_x_77) ;  /* 0x00000000002ca947 */ /* 0x000fea0003800000 */
[----:B01----:R-:W0:Y:S01]  /*0620*/  LDC.64 R6, c[0x0][0x380] ;  /* 0x0000e000ff067b82 */ /* 0x003e220000000a00 */
[----:B------:R-:W-:-:S05]  /*0630*/  UMOV UR4, URZ ;  /* 0x000000ff00047c82 */ /* 0x000fca0008000000 */
.L_x_82:
[----:B------:R-:W-:-:S04]  /*0640*/  IMAD R5, R3, R0, R2 ;  /* 0x0000000003057224 */ /* 0x000fc800078e0202 */
[----:B0-2---:R-:W-:-:S06]  /*0650*/  IMAD.WIDE R4, R5, 0x4, R6 ;  /* 0x0000000405047825 */ /* 0x005fcc00078e0206 */
[----:B------:R-:W2:Y:S01]  /*0660*/  LDG.E R4, desc[UR6][R4.64] ;  /* 0x0000000604047981 */ /* 0x000ea2000c1e1900 */
[C---:B------:R-:W-:Y:S01]  /*0670*/  IMAD R9, R2.reuse, 0x4, R1 ;  /* 0x0000000402097824 */ /* 0x040fe200078e0201 */
[----:B------:R-:W-:Y:S01]  /*0680*/  UIADD3 UR4, UPT, UPT, UR4, 0x1, URZ ;  /* 0x0000000104047890 */ /* 0x000fe2000fffe0ff */
[----:B------:R-:W-:-:S05]  /*0690*/  IADD3 R2, PT, PT, R2, 0x1, RZ ;  /* 0x0000000102027810 */ /* 0x000fca0007ffe0ff */
[----:B------:R-:W-:Y:S01]  /*06a0*/  ISETP.NE.AND P1, PT, R11, UR4, PT ;  /* 0x000000040b007c0c */ /* 0x000fe2000bf25270 */
[----:B--2---:R2:W-:-:S12]  /*06b0*/  STL [R9], R4 ;  /* 0x0000000409007387 */ /* 0x0045d80000100800 */
[----:B------:R-:W-:Y:S05]  /*06c0*/  @P1 BRA `(.L_x_82) ;  /* 0xfffffffc00dc1947 */ /* 0x000fea000383ffff */
.L_x_77:
[----:B------:R-:W3:Y:S01]  /*06d0*/  LDCU UR4, c[0x0][0x3a8] ;  /* 0x00007500ff0477ac */ /* 0x000ee20008000800 */
[----:B------:R-:W-:Y:S01]  /*06e0*/  IMAD.MOV.U32 R22, RZ, RZ, RZ ;  /* 0x000000ffff167224 */ /* 0x000fe200078e00ff */
[----:B---3--:R-:W-:-:S09]  /*06f0*/  UISETP.GE.AND UP0, UPT, UR4, 0x1, UPT ;  /* 0x000000010400788c */ /* 0x008fd2000bf06270 */
[----:B------:R-:W-:Y:S05]  /*0700*/  BRA.U !UP0, `(.L_x_83) ;  /* 0x0000001508107547 */ /* 0x000fea000b800000 */
[----:B------:R-:W-:Y:S05]  /*0710*/  @!P0 BRA `(.L_x_84) ;  /* 0x0000001000108947 */ /* 0x000fea0003800000 */
[C---:B--2---:R-:W-:Y:S01]  /*0720*/  LOP3.LUT R4, R0.reuse, 0x7ffffff0, RZ, 0xc0, !PT ;  /* 0x7ffffff000047812 */ /* 0x044fe200078ec0ff */
[----:B------:R-:W-:Y:S01]  /*0730*/  HFMA2 R22, -RZ, RZ, 0, 0 ;  /* 0x00000000ff167431 */ /* 0x000fe200000001ff */
[C---:B------:R-:W-:Y:S01]  /*0740*/  LOP3.LUT R2, R0.reuse, 0xf, RZ, 0xc0, !PT ;  /* 0x0000000f00027812 */ /* 0x040fe200078ec0ff */
[----:B01----:R-:W-:Y:S01]  /*0750*/  IMAD.MOV.U32 R7, RZ, RZ, RZ ;  /* 0x000000ffff077224 */ /* 0x003fe200078e00ff */
[C---:B------:R-:W-:Y:S01]  /*0760*/  LOP3.LUT R3, R0.reuse, 0x7, RZ, 0xc0, !PT ;  /* 0x0000000700037812 */ /* 0x040fe200078ec0ff */
[----:B------:R-:W-:Y:S01]  /*0770*/  VIADD R6, R1, 0x14 ;  /* 0x0000001401067836 */ /* 0x000fe20000000000 */
[----:B------:R-:W-:Y:S02]  /*0780*/  LOP3.LUT R5, R0, 0x3, RZ, 0xc0, !PT ;  /* 0x0000000300057812 */ /* 0x000fe400078ec0ff */
[----:B------:R-:W-:Y:S02]  /*0790*/  MOV R9, 0x7f7fffff ;  /* 0x7f7fffff00097802 */ /* 0x000fe40000000f00 */
[----:B------:R-:W-:-:S07]  /*07a0*/  IADD3 R8, PT, PT, -R4, RZ, RZ ;  /* 0x000000ff04087210 */ /* 0x000fce0007ffe1ff */
.L_x_95:
[----:B------:R-:W0:Y:S01]  /*07b0*/  LDC R0, c[0x0][0x3ac] ;  /* 0x0000eb00ff007b82 */ /* 0x000e220000000800 */
[----:B------:R-:W-:Y:S01]  /*07c0*/  IMAD.MOV.U32 R15, RZ, RZ, RZ ;  /* 0x000000ffff0f7224 */ /* 0x000fe200078e00ff */
[----:B0-----:R-:W-:Y:S01]  /*07d0*/  ISETP.GE.U32.AND P0, PT, R0, 0x10, PT ;  /* 0x000000100000780c */ /* 0x001fe20003f06070 */
[----:B----4-:R-:W-:-:S12]  /*07e0*/  IMAD R14, R7, R0, RZ ;  /* 0x00000000070e7224 */ /* 0x010fd800078e02ff */
[----:B-1----:R-:W-:Y:S05]  /*07f0*/  @!P0 BRA `(.L_x_85) ;  /* 0x0000000000b48947 */ /* 0x002fea0003800000 */
[----:B------:R-:W0:Y:S01]  /*0800*/  LDC.64 R10, c[0x0][0x388] ;  /* 0x0000e200ff0a7b82 */ /* 0x000e220000000a00 */
[----:B------:R-:W-:Y:S01]  /*0810*/  IADD3 R12, PT, PT, R1, 0x34, RZ ;  /* 0x00000034010c7810 */ /* 0x000fe20007ffe0ff */
[----:B------:R-:W-:Y:S02]  /*0820*/  IMAD.MOV.U32 R13, RZ, RZ, R8 ;  /* 0x000000ffff0d7224 */ /* 0x000fe400078e0008 */
[----:B0-----:R-:W-:-:S03]  /*0830*/  IMAD.WIDE.U32 R10, R14, 0x4, R10 ;  /* 0x000000040e0a7825 */ /* 0x001fc600078e000a */
[----:B------:R-:W-:-:S04]  /*0840*/  IADD3 R10, P1, PT, R10, 0x20, RZ ;  /* 0x000000200a0a7810 */ /* 0x000fc80007f3e0ff */
[----:B------:R-:W-:-:S09]  /*0850*/  IADD3.X R11, PT, PT, RZ, R11, RZ, P1, !PT ;  /* 0x0000000bff0b7210 */ /* 0x000fd20000ffe4ff */
.L_x_86:
[----:B------:R-:W2:Y:S04]  /*0860*/  LDG.E R15, desc[UR6][R10.64+-0x20] ;  /* 0xffffe0060a0f7981 */ /* 0x000ea8000c1e1900 */
[----:B------:R-:W3:Y:S04]  /*0870*/  LDG.E R17, desc[UR6][R10.64+-0x1c] ;  /* 0xffffe4060a117981 */ /* 0x000ee8000c1e1900 */
        /* <DEDUP_REMOVED lines=9> */
[----:B--2---:R0:W-:Y:S04]  /*0910*/  STL [R12+-0x20], R15 ;  /* 0xffffe00f0c007387 */ /* 0x0041e80000100800 */
[----:B---3--:R1:W-:Y:S04]  /*0920*/  STL [R12+-0x1c], R17 ;  /* 0xffffe4110c007387 */ /* 0x0083e80000100800 */
[----:B----4-:R2:W-:Y:S04]  /*0930*/  STL [R12+-0x18], R19 ;  /* 0xffffe8130c007387 */ /* 0x0105e80000100800 */
[----:B-----5:R3:W-:Y:S04]  /*0940*/  STL [R12+-0x14], R21 ;  /* 0xffffec150c007387 */ /* 0x0207e80000100800 */
[----:B------:R4:W-:Y:S04]  /*0950*/  STL [R12+-0x10], R25 ;  /* 0xfffff0190c007387 */ /* 0x0009e80000100800 */
[----:B0-----:R-:W5:Y:S04]  /*0960*/  LDG.E R15, desc[UR6][R10.64+0xc] ;  /* 0x00000c060a0f7981 */ /* 0x001f68000c1e1900 */
[----:B-1----:R-:W5:Y:S04]  /*0970*/  LDG.E R17, desc[UR6][R10.64+0x10] ;  /* 0x000010060a117981 */ /* 0x002f68000c1e1900 */
[----:B--2---:R-:W2:Y:S04]  /*0980*/  LDG.E R19, desc[UR6][R10.64+0x14] ;  /* 0x000014060a137981 */ /* 0x004ea8000c1e1900 */
[----:B---3--:R-:W3:Y:S04]  /*0990*/  LDG.E R21, desc[UR6][R10.64+0x18] ;  /* 0x000018060a157981 */ /* 0x008ee8000c1e1900 */
[----:B----4-:R0:W4:Y:S01]  /*09a0*/  LDG.E R25, desc[UR6][R10.64+0x1c] ;  /* 0x00001c060a197981 */ /* 0x010122000c1e1900 */
[----:B------:R-:W-:-:S03]  /*09b0*/  VIADD R13, R13, 0x10 ;  /* 0x000000100d0d7836 */ /* 0x000fc60000000000 */
[----:B------:R-:W-:Y:S02]  /*09c0*/  STL [R12+-0xc], R27 ;  /* 0xfffff41b0c007387 */ /* 0x000fe40000100800 */
[----:B------:R-:W-:Y:S02]  /*09d0*/  ISETP.NE.AND P1, PT, R13, RZ, PT ;  /* 0x000000ff0d00720c */ /* 0x000fe40003f25270 */
[----:B------:R-:W-:Y:S01]  /*09e0*/  STL [R12+-0x8], R29 ;  /* 0xfffff81d0c007387 */ /* 0x000fe20000100800 */
[----:B0-----:R-:W-:-:S03]  /*09f0*/  IADD3 R10, P2, PT, R10, 0x40, RZ ;  /* 0x000000400a0a7810 */ /* 0x001fc60007f5e0ff */
[----:B------:R-:W-:Y:S01]  /*0a00*/  STL [R12+-0x4], R16 ;  /* 0xfffffc100c007387 */ /* 0x000fe20000100800 */
[----:B------:R-:W-:-:S03]  /*0a10*/  IADD3.X R11, PT, PT, RZ, R11, RZ, P2, !PT ;  /* 0x0000000bff0b7210 */ /* 0x000fc600017fe4ff */
[----:B------:R-:W-:Y:S04]  /*0a20*/  STL [R12], R18 ;  /* 0x000000120c007387 */ /* 0x000fe80000100800 */
[----:B------:R-:W-:Y:S04]  /*0a30*/  STL [R12+0x4], R20 ;  /* 0x000004140c007387 */ /* 0x000fe80000100800 */
[----:B------:R-:W-:Y:S04]  /*0a40*/  STL [R12+0x8], R24 ;  /* 0x000008180c007387 */ /* 0x000fe80000100800 */
[----:B-----5:R-:W-:Y:S04]  /*0a50*/  STL [R12+0xc], R15 ;  /* 0x00000c0f0c007387 */ /* 0x020fe80000100800 */
[----:B------:R-:W-:Y:S04]  /*0a60*/  STL [R12+0x10], R17 ;  /* 0x000010110c007387 */ /* 0x000fe80000100800 */
[----:B--2---:R-:W-:Y:S04]  /*0a70*/  STL [R12+0x14], R19 ;  /* 0x000014130c007387 */ /* 0x004fe80000100800 */
[----:B---3--:R-:W-:Y:S04]  /*0a80*/  STL [R12+0x18], R21 ;  /* 0x000018150c007387 */ /* 0x008fe80000100800 */
[----:B----4-:R0:W-:Y:S02]  /*0a90*/  STL [R12+0x1c], R25 ;  /* 0x00001c190c007387 */ /* 0x0101e40000100800 */
[----:B0-----:R-:W-:Y:S01]  /*0aa0*/  VIADD R12, R12, 0x40 ;  /* 0x000000400c0c7836 */ /* 0x001fe20000000000 */
[----:B------:R-:W-:Y:S06]  /*0ab0*/  @P1 BRA `(.L_x_86) ;  /* 0xfffffffc00681947 */ /* 0x000fec000383ffff */
[----:B------:R-:W-:-:S07]  /*0ac0*/  MOV R15, R4 ;  /* 0x00000004000f7202 */ /* 0x000fce0000000f00 */
.L_x_85:
[----:B------:R-:W-:-:S13]  /*0ad0*/  ISETP.NE.AND P1, PT, R2, RZ, PT ;  /* 0x000000ff0200720c */ /* 0x000fda0003f25270 */
[----:B------:R-:W-:Y:S05]  /*0ae0*/  @!P1 BRA `(.L_x_87) ;  /* 0x0000000400209947 */ /* 0x000fea0003800000 */
[----:B------:R-:W-:Y:S01]  /*0af0*/  VIADD R10, R2, 0xffffffff ;  /* 0xffffffff020a7836 */ /* 0x000fe20000000000 */
[----:B------:R-:W-:-:S04]  /*0b00*/  ISETP.NE.AND P2, PT, R3, RZ, PT ;  /* 0x000000ff0300720c */ /* 0x000fc80003f45270 */
[----:B------:R-:W-:-:S13]  /*0b10*/  ISETP.GE.U32.AND P3, PT, R10, 0x7, PT ;  /* 0x000000070a00780c */ /* 0x000fda0003f66070 */
[----:B------:R-:W-:Y:S05]  /*0b20*/  @!P3 BRA `(.L_x_88) ;  /* 0x000000000068b947 */ /* 0x000fea0003800000 */
[----:B------:R-:W0:Y:S01]  /*0b30*/  LDC.64 R10, c[0x0][0x388] ;  /* 0x0000e200ff0a7b82 */ /* 0x000e220000000a00 */
[CC--:B------:R-:W-:Y:S02]  /*0b40*/  IADD3 R16, P3, PT, R14.reuse, R15.reuse, RZ ;  /* 0x0000000f0e107210 */ /* 0x0c0fe40007f7e0ff */
[----:B------:R-:W-:-:S03]  /*0b50*/  IADD3 R17, PT, PT, R14, R15, RZ ;  /* 0x0000000f0e117210 */ /* 0x000fc60007ffe0ff */
[----:B------:R-:W-:Y:S02]  /*0b60*/  IMAD.X R18, RZ, RZ, RZ, P3 ;  /* 0x000000ffff127224 */ /* 0x000fe400018e06ff */
[----:B------:R-:W1:Y:S01]  /*0b70*/  LDC.64 R12, c[0x0][0x388] ;  /* 0x0000e200ff0c7b82 */ /* 0x000e620000000a00 */
[----:B0-----:R-:W-:-:S04]  /*0b80*/  LEA R10, P3, R16, R10, 0x2 ;  /* 0x0000000a100a7211 */ /* 0x001fc800078610ff */
[----:B------:R-:W-:Y:S01]  /*0b90*/  LEA.HI.X R11, R16, R11, R18, 0x2, P3 ;  /* 0x0000000b100b7211 */ /* 0x000fe200018f1412 */
[----:B-1----:R-:W-:-:S04]  /*0ba0*/  IMAD.WIDE.U32 R12, R17, 0x4, R12 ;  /* 0x00000004110c7825 */ /* 0x002fc800078e000c */
        /* <DEDUP_REMOVED lines=10> */
[----:B--2---:R0:W-:Y:S04]  /*0c50*/  STL [R17+0x4], R16 ;  /* 0x0000041011007387 */ /* 0x0041e80000100800 */
[----:B---3--:R0:W-:Y:S04]  /*0c60*/  STL [R17+0x8], R18 ;  /* 0x0000081211007387 */ /* 0x0081e80000100800 */
[----:B----4-:R0:W-:Y:S04]  /*0c70*/  STL [R17], R12 ;  /* 0x0000000c11007387 */ /* 0x0101e80000100800 */
[----:B-----5:R0:W-:Y:S04]  /*0c80*/  STL [R17+0xc], R20 ;  /* 0x00000c1411007387 */ /* 0x0201e80000100800 */
[----:B------:R0:W-:Y:S04]  /*0c90*/  STL [R17+0x10], R24 ;  /* 0x0000101811007387 */ /* 0x0001e80000100800 */
[----:B------:R0:W-:Y:S04]  /*0ca0*/  STL [R17+0x14], R26 ;  /* 0x0000141a11007387 */ /* 0x0001e80000100800 */
[----:B------:R0:W-:Y:S04]  /*0cb0*/  STL [R17+0x18], R28 ;  /* 0x0000181c11007387 */ /* 0x0001e80000100800 */
[----:B------:R0:W-:Y:S02]  /*0cc0*/  STL [R17+0x1c], R19 ;  /* 0x00001c1311007387 */ /* 0x0001e40000100800 */
.L_x_88:
[----:B------:R-:W-:Y:S05]  /*0cd0*/  @!P2 BRA `(.L_x_87) ;  /* 0x0000000000a4a947 */ /* 0x000fea0003800000 */
[----:B------:R-:W-:Y:S02]  /*0ce0*/  IADD3 R10, PT, PT, R3, -0x1, RZ ;  /* 0xffffffff030a7810 */ /* 0x000fe40007ffe0ff */
[----:B------:R-:W-:Y:S02]  /*0cf0*/  ISETP.NE.AND P2, PT, R5, RZ, PT ;  /* 0x000000ff0500720c */ /* 0x000fe40003f45270 */
[----:B------:R-:W-:-:S13]  /*0d00*/  ISETP.GE.U32.AND P3, PT, R10, 0x3, PT ;  /* 0x000000030a00780c */ /* 0x000fda0003f66070 */
[----:B------:R-:W-:Y:S05]  /*0d10*/  @!P3 BRA `(.L_x_89) ;  /* 0x000000000048b947 */ /* 0x000fea0003800000 */
[----:B------:R-:W1:Y:S01]  /*0d20*/  LDC.64 R10, c[0x0][0x388] ;  /* 0x0000e200ff0a7b82 */ /* 0x000e620000000a00 */
[C---:B0-----:R-:W-:Y:S01]  /*0d30*/  IADD3 R16, P3, PT, R14.reuse, R15, RZ ;  /* 0x0000000f0e107210 */ /* 0x041fe20007f7e0ff */
[----:B------:R-:W-:-:S03]  /*0d40*/  IMAD.IADD R17, R14, 0x1, R15 ;  /* 0x000000010e117824 */ /* 0x000fc600078e020f */
[----:B------:R-:W-:-:S03]  /*0d50*/  IADD3.X R18, PT, PT, RZ, RZ, RZ, P3, !PT ;  /* 0x000000ffff127210 */ /* 0x000fc60001ffe4ff */
[----:B------:R-:W0:Y:S01]  /*0d60*/  LDC.64 R12, c[0x0][0x388] ;  /* 0x0000e200ff0c7b82 */ /* 0x000e220000000a00 */
[----:B-1----:R-:W-:-:S04]  /*0d70*/  LEA R10, P3, R16, R10, 0x2 ;  /* 0x0000000a100a7211 */ /* 0x002fc800078610ff */
[----:B------:R-:W-:Y:S01]  /*0d80*/  LEA.HI.X R11, R16, R11, R18, 0x2, P3 ;  /* 0x0000000b100b7211 */ /* 0x000fe200018f1412 */
[----:B0-----:R-:W-:-:S04]  /*0d90*/  IMAD.WIDE.U32 R12, R17, 0x4, R12 ;  /* 0x00000004110c7825 */ /* 0x001fc800078e000c */
[----:B------:R-:W2:Y:S04]  /*0da0*/  LDG.E R16, desc[UR6][R10.64+0x4] ;  /* 0x000004060a107981 */ /* 0x000ea8000c1e1900 */
[----:B------:R-:W3:Y:S04]  /*0db0*/  LDG.E R18, desc[UR6][R10.64+0x8] ;  /* 0x000008060a127981 */ /* 0x000ee8000c1e1900 */
[----:B------:R-:W4:Y:S04]  /*0dc0*/  LDG.E R12, desc[UR6][R12.64] ;  /* 0x000000060c0c7981 */ /* 0x000f28000c1e1900 */
[----:B------:R-:W5:Y:S01]  /*0dd0*/  LDG.E R20, desc[UR6][R10.64+0xc] ;  /* 0x00000c060a147981 */ /* 0x000f62000c1e1900 */
[C---:B------:R-:W-:Y:S01]  /*0de0*/  IMAD R17, R15.reuse, 0x4, R6 ;  /* 0x000000040f117824 */ /* 0x040fe200078e0206 */
[----:B------:R-:W-:-:S04]  /*0df0*/  IADD3 R15, PT, PT, R15, 0x4, RZ ;  /* 0x000000040f0f7810 */ /* 0x000fc80007ffe0ff */
[----:B--2---:R1:W-:Y:S04]  /*0e00*/  STL [R17+0x4], R16 ;  /* 0x0000041011007387 */ /* 0x0043e80000100800 */
[----:B---3--:R1:W-:Y:S04]  /*0e10*/  STL [R17+0x8], R18 ;  /* 0x0000081211007387 */ /* 0x0083e80000100800 */
[----:B----4-:R1:W-:Y:S04]  /*0e20*/  STL [R17], R12 ;  /* 0x0000000c11007387 */ /* 0x0103e80000100800 */
[----:B-----5:R1:W-:Y:S02]  /*0e30*/  STL [R17+0xc], R20 ;  /* 0x00000c1411007387 */ /* 0x0203e40000100800 */
.L_x_89:
[----:B------:R-:W-:Y:S05]  /*0e40*/  @!P2 BRA `(.L_x_87) ;  /* 0x000000000048a947 */ /* 0x000fea0003800000 */
[----:B------:R-:W2:Y:S01]  /*0e50*/  LDC.64 R10, c[0x0][0x388] ;  /* 0x0000e200ff0a7b82 */ /* 0x000ea20000000a00 */
[----:B------:R-:W-:-:S04]  /*0e60*/  IMAD.IADD R13, R14, 0x1, R15 ;  /* 0x000000010e0d7824 */ /* 0x000fc800078e020f */
[----:B--2---:R-:W-:-:S06]  /*0e70*/  IMAD.WIDE.U32 R10, R13, 0x4, R10 ;  /* 0x000000040d0a7825 */ /* 0x004fcc00078e000a */
[----:B------:R-:W2:Y:S01]  /*0e80*/  LDG.E R10, desc[UR6][R10.64] ;  /* 0x000000060a0a7981 */ /* 0x000ea2000c1e1900 */
[----:B------:R-:W-:Y:S02]  /*0e90*/  LEA R13, R15, R6, 0x2 ;  /* 0x000000060f0d7211 */ /* 0x000fe400078e10ff */
[----:B------:R-:W-:-:S03]  /*0ea0*/  ISETP.NE.AND P2, PT, R5, 0x1, PT ;  /* 0x000000010500780c */ /* 0x000fc60003f45270 */
[----:B--2---:R2:W-:Y:S10]  /*0eb0*/  STL [R13], R10 ;  /* 0x0000000a0d007387 */ /* 0x0045f40000100800 */
[----:B------:R-:W-:Y:S05]  /*0ec0*/  @!P2 BRA `(.L_x_87) ;  /* 0x000000000028a947 */ /* 0x000fea0003800000 */
[----:B--2---:R-:W2:Y:S01]  /*0ed0*/  LDC.64 R10, c[0x0][0x388] ;  /* 0x0000e200ff0a7b82 */ /* 0x004ea20000000a00 */
[----:B------:R-:W-:Y:S02]  /*0ee0*/  IADD3 R14, P3, PT, R14, R15, RZ ;  /* 0x0000000f0e0e7210 */ /* 0x000fe40007f7e0ff */
[----:B------:R-:W-:-:S03]  /*0ef0*/  ISETP.NE.AND P2, PT, R5, 0x2, PT ;  /* 0x000000020500780c */ /* 0x000fc60003f45270 */
[----:B01----:R-:W-:Y:S01]  /*0f00*/  IMAD.X R12, RZ, RZ, RZ, P3 ;  /* 0x000000ffff0c7224 */ /* 0x003fe200018e06ff */
[----:B--2---:R-:W-:-:S04]  /*0f10*/  LEA R10, P3, R14, R10, 0x2 ;  /* 0x0000000a0e0a7211 */ /* 0x004fc800078610ff */
[----:B------:R-:W-:-:S05]  /*0f20*/  LEA.HI.X R11, R14, R11, R12, 0x2, P3 ;  /* 0x0000000b0e0b7211 */ /* 0x000fca00018f140c */
[----:B------:R-:W2:Y:S04]  /*0f30*/  LDG.E R12, desc[UR6][R10.64+0x4] ;  /* 0x000004060a0c7981 */ /* 0x000ea8000c1e1900 */
[----:B------:R-:W3:Y:S04]  /*0f40*/  @P2 LDG.E R14, desc[UR6][R10.64+0x8] ;  /* 0x000008060a0e2981 */ /* 0x000ee8000c1e1900 */
[----:B--2---:R4:W-:Y:S04]  /*0f50*/  STL [R13+0x4], R12 ;  /* 0x0000040c0d007387 */ /* 0x0049e80000100800 */
[----:B---3--:R4:W-:Y:S02]  /*0f60*/  @P2 STL [R13+0x8], R14 ;  /* 0x0000080e0d002387 */ /* 0x0089e40000100800 */
.L_x_87:
[----:B0-----:R-:W-:Y:S02]  /*0f70*/  HFMA2 R24, -RZ, RZ, 0, 0 ;  /* 0x00000000ff187431 */ /* 0x001fe400000001ff */
[----:B------:R-:W-:Y:S01]  /*0f80*/  IMAD.MOV.U32 R26, RZ, RZ, RZ ;  /* 0x000000ffff1a7224 */ /* 0x000fe200078e00ff */
[----:B------:R-:W-:Y:S06]  /*0f90*/  @!P0 BRA `(.L_x_90) ;  /* 0x0000000000c88947 */ /* 0x000fec0003800000 */
[----:B------:R-:W-:Y:S01]  /*0fa0*/  MOV R24, RZ ;  /* 0x000000ff00187202 */ /* 0x000fe20000000f00 */
[----:B------:R-:W-:-:S07]  /*0fb0*/  IMAD.MOV.U32 R26, RZ, RZ, RZ ;  /* 0x000000ffff1a7224 */ /* 0x000fce00078e00ff */
.L_x_91:
[----:B------:R-:W-:-:S05]  /*0fc0*/  LEA R25, R26, R1, 0x2 ;  /* 0x000000011a197211 */ /* 0x000fca00078e10ff */
[----:B-1----:R-:W3:Y:S04]  /*0fd0*/  LDL.64 R20, [R25] ;  /* 0x0000000019147983 */ /* 0x002ee80000100a00 */
[----:B--2-4-:R-:W3:Y:S04]  /*0fe0*/  LDL.64 R12, [R25+0x10] ;  /* 0x00001000190c7983 */ /* 0x014ee80000100a00 */
[----:B------:R-:W2:Y:S04]  /*0ff0*/  LDL.64 R14, [R25+0x18] ;  /* 0x00001800190e7983 */ /* 0x000ea80000100a00 */
[----:B------:R-:W4:Y:S04]  /*1000*/  LDL.64 R16, [R25+0x8] ;  /* 0x0000080019107983 */ /* 0x000f280000100a00 */
[----:B------:R-:W5:Y:S01]  /*1010*/  LDL.64 R18, [R25+0x20] ;  /* 0x0000200019127983 */ /* 0x000f620000100a00 */
[----:B---3--:R-:W-:-:S04]  /*1020*/  FADD R11, R20, -R13 ;  /* 0x8000000d140b7221 */ /* 0x008fc80000000000 */
[----:B------:R-:W-:Y:S02]  /*1030*/  FFMA R24, R11, R11, R24 ;  /* 0x0000000b0b187223 */ /* 0x000fe40000000018 */
[----:B------:R-:W3:Y:S01]  /*1040*/  LDL.64 R10, [R25+0x28] ;  /* 0x00002800190a7983 */ /* 0x000ee20000100a00 */
[----:B--2---:R-:W-:-:S04]  /*1050*/  FADD R21, -R14, R21 ;  /* 0x000000150e157221 */ /* 0x004fc80000000100 */
[----:B------:R-:W-:Y:S02]  /*1060*/  FFMA R24, R21, R21, R24 ;  /* 0x0000001515187223 */ /* 0x000fe40000000018 */
[----:B------:R-:W2:Y:S01]  /*1070*/  LDL.64 R20, [R25+0x30] ;  /* 0x0000300019147983 */ /* 0x000ea20000100a00 */
[----:B----4-:R-:W-:Y:S01]  /*1080*/  FADD R27, R16, -R15 ;  /* 0x8000000f101b7221 */ /* 0x010fe20000000000 */
[----:B-----5:R-:W-:-:S03]  /*1090*/  FADD R17, -R18, R17 ;  /* 0x0000001112117221 */ /* 0x020fc60000000100 */
[----:B------:R-:W-:-:S04]  /*10a0*/  FFMA R24, R27, R27, R24 ;  /* 0x0000001b1b187223 */ /* 0x000fc80000000018 */
[----:B------:R-:W-:Y:S01]  /*10b0*/  FFMA R24, R17, R17, R24 ;  /* 0x0000001111187223 */ /* 0x000fe20000000018 */
[----:B------:R-:W-:-:S04]  /*10c0*/  FADD R17, R12, -R19 ;  /* 0x800000130c117221 */ /* 0x000fc80000000000 */
[----:B------:R-:W-:Y:S01]  /*10d0*/  FFMA R24, R17, R17, R24 ;  /* 0x0000001111187223 */ /* 0x000fe20000000018 */
[----:B---3--:R-:W-:Y:S01]  /*10e0*/  FADD R13, R13, -R10 ;  /* 0x8000000a0d0d7221 */ /* 0x008fe20000000000 */
[----:B------:R-:W-:-:S03]  /*10f0*/  FADD R17, R14, -R11 ;  /* 0x8000000b0e117221 */ /* 0x000fc60000000000 */
[----:B------:R-:W-:Y:S02]  /*1100*/  FFMA R24, R13, R13, R24 ;  /* 0x0000000d0d187223 */ /* 0x000fe40000000018 */
[----:B------:R-:W3:Y:S01]  /*1110*/  LDL.64 R12, [R25+0x38] ;  /* 0x00003800190c7983 */ /* 0x000ee20000100a00 */
[----:B--2---:R-:W-:Y:S01]  /*1120*/  FADD R15, -R20, R15 ;  /* 0x0000000f140f7221 */ /* 0x004fe20000000100 */
[----:B------:R-:W-:Y:S01]  /*1130*/  FFMA R24, R17, R17, R24 ;  /* 0x0000001111187223 */ /* 0x000fe20000000018 */
[----:B------:R-:W-:Y:S02]  /*1140*/  FADD R17, R18, -R21 ;  /* 0x8000001512117221 */ /* 0x000fe40000000000 */
[----:B------:R-:W2:Y:S01]  /*1150*/  LDL R18, [R25+0x50] ;  /* 0x0000500019127983 */ /* 0x000ea20000100800 */
[----:B------:R-:W-:-:S03]  /*1160*/  FFMA R24, R15, R15, R24 ;  /* 0x0000000f0f187223 */ /* 0x000fc60000000018 */
[----:B------:R-:W4:Y:S01]  /*1170*/  LDL.64 R14, [R25+0x40] ;  /* 0x00004000190e7983 */ /* 0x000f220000100a00 */
[----:B------:R-:W-:-:S03]  /*1180*/  FFMA R24, R17, R17, R24 ;  /* 0x0000001111187223 */ /* 0x000fc60000000018 */
[----:B------:R-:W5:Y:S01]  /*1190*/  LDL.64 R16, [R25+0x48] ;  /* 0x0000480019107983 */ /* 0x000f620000100a00 */
[----:B------:R-:W-:-:S05]  /*11a0*/  VIADD R26, R26, 0x10 ;  /* 0x000000101a1a7836 */ /* 0x000fca0000000000 */
[----:B------:R-:W-:Y:S01]  /*11b0*/  ISETP.NE.AND P0, PT, R26, R4, PT ;  /* 0x000000041a00720c */ /* 0x000fe20003f05270 */
[----:B---3--:R-:W-:-:S04]  /*11c0*/  FADD R19, -R12, R19 ;  /* 0x000000130c137221 */ /* 0x008fc80000000100 */
[----:B------:R-:W-:Y:S01]  /*11d0*/  FFMA R24, R19, R19, R24 ;  /* 0x0000001313187223 */ /* 0x000fe20000000018 */
[----:B------:R-:W-:-:S04]  /*11e0*/  FADD R19, R10, -R13 ;  /* 0x8000000d0a137221 */ /* 0x000fc80000000000 */
[----:B------:R-:W-:Y:S01]  /*11f0*/  FFMA R24, R19, R19, R24 ;  /* 0x0000001313187223 */ /* 0x000fe20000000018 */
[----:B----4-:R-:W-:Y:S01]  /*1200*/  FADD R11, -R14, R11 ;  /* 0x0000000b0e0b7221 */ /* 0x010fe20000000100 */
[----:B------:R-:W-:-:S03]  /*1210*/  FADD R15, R20, -R15 ;  /* 0x8000000f140f7221 */ /* 0x000fc60000000000 */
[----:B------:R-:W-:Y:S01]  /*1220*/  FFMA R24, R11, R11, R24 ;  /* 0x0000000b0b187223 */ /* 0x000fe20000000018 */
[----:B-----5:R-:W-:-:S03]  /*1230*/  FADD R21, -R16, R21 ;  /* 0x0000001510157221 */ /* 0x020fc60000000100 */
[----:B------:R-:W-:Y:S01]  /*1240*/  FFMA R24, R15, R15, R24 ;  /* 0x0000000f0f187223 */ /* 0x000fe20000000018 */
[----:B------:R-:W-:-:S03]  /*1250*/  FADD R17, R12, -R17 ;  /* 0x800000110c117221 */ /* 0x000fc60000000000 */
[----:B------:R-:W-:Y:S01]  /*1260*/  FFMA R24, R21, R21, R24 ;  /* 0x0000001515187223 */ /* 0x000fe20000000018 */
[----:B--2---:R-:W-:-:S03]  /*1270*/  FADD R13, -R18, R13 ;  /* 0x0000000d120d7221 */ /* 0x004fc60000000100 */
[----:B------:R-:W-:-:S04]  /*1280*/  FFMA R24, R17, R17, R24 ;  /* 0x0000001111187223 */ /* 0x000fc80000000018 */
[----:B------:R-:W-:Y:S01]  /*1290*/  FFMA R24, R13, R13, R24 ;  /* 0x0000000d0d187223 */ /* 0x000fe20000000018 */
[----:B------:R-:W-:Y:S06]  /*12a0*/  @P0 BRA `(.L_x_91) ;  /* 0xfffffffc00440947 */ /* 0x000fec000383ffff */
[----:B------:R-:W-:-:S07]  /*12b0*/  MOV R26, R4 ;  /* 0x00000004001a7202 */ /* 0x000fce0000000f00 */
.L_x_90:
[----:B------:R-:W-:Y:S05]  /*12c0*/  @!P1 BRA `(.L_x_92) ;  /* 0x0000000400009947 */ /* 0x000fea0003800000 */
[----:B--2---:R-:W-:Y:S01]  /*12d0*/  VIADD R10, R2, 0xffffffff ;  /* 0xffffffff020a7836 */ /* 0x004fe20000000000 */
[----:B------:R-:W-:-:S04]  /*12e0*/  ISETP.NE.AND P1, PT, R3, RZ, PT ;  /* 0x000000ff0300720c */ /* 0x000fc80003f25270 */
[----:B------:R-:W-:-:S13]  /*12f0*/  ISETP.GE.U32.AND P0, PT, R10, 0x7, PT ;  /* 0x000000070a00780c */ /* 0x000fda0003f06070 */
[----:B------:R-:W-:Y:S05]  /*1300*/  @!P0 BRA `(.L_x_93) ;  /* 0x0000000000648947 */ /* 0x000fea0003800000 */
[----:B------:R-:W-:-:S05]  /*1310*/  LEA R25, R26, R1, 0x2 ;  /* 0x000000011a197211 */ /* 0x000fca00078e10ff */
[----:B------:R-:W2:Y:S04]  /*1320*/  LDL.64 R10, [R25] ;  /* 0x00000000190a7983 */ /* 0x000ea80000100a00 */
[----:B-1--4-:R-:W2:Y:S04]  /*1330*/  LDL.64 R12, [R25+0x10] ;  /* 0x00001000190c7983 */ /* 0x012ea80000100a00 */
[----:B------:R-:W3:Y:S04]  /*1340*/  LDL.64 R14, [R25+0x18] ;  /* 0x00001800190e7983 */ /* 0x000ee80000100a00 */
[----:B------:R-:W4:Y:S04]  /*1350*/  LDL.64 R16, [R25+0x8] ;  /* 0x0000080019107983 */ /* 0x000f280000100a00 */
[----:B------:R-:W5:Y:S01]  /*1360*/  LDL.64 R18, [R25+0x20] ;  /* 0x0000200019127983 */ /* 0x000f620000100a00 */
[----:B--2---:R-:W-:-:S03]  /*1370*/  FADD R21, R10, -R13 ;  /* 0x8000000d0a157221 */ /* 0x004fc60000000000 */
[----:B------:R-:W2:Y:S01]  /*1380*/  LDL R10, [R25+0x30] ;  /* 0x00003000190a7983 */ /* 0x000ea20000100800 */
[----:B------:R-:W-:-:S03]  /*1390*/  FFMA R24, R21, R21, R24 ;  /* 0x0000001515187223 */ /* 0x000fc60000000018 */
[----:B------:R-:W2:Y:S01]  /*13a0*/  LDL.64 R20, [R25+0x28] ;  /* 0x0000280019147983 */ /* 0x000ea20000100a00 */
[----:B---3--:R-:W-:-:S04]  /*13b0*/  FADD R11, -R14, R11 ;  /* 0x0000000b0e0b7221 */ /* 0x008fc80000000100 */
[----:B------:R-:W-:Y:S01]  /*13c0*/  FFMA R24, R11, R11, R24 ;  /* 0x0000000b0b187223 */ /* 0x000fe20000000018 */
[----:B----4-:R-:W-:Y:S01]  /*13d0*/  FADD R11, R16, -R15 ;  /* 0x8000000f100b7221 */ /* 0x010fe20000000000 */
[----:B-----5:R-:W-:-:S03]  /*13e0*/  FADD R17, -R18, R17 ;  /* 0x0000001112117221 */ /* 0x020fc60000000100 */
[----:B------:R-:W-:Y:S01]  /*13f0*/  FFMA R24, R11, R11, R24 ;  /* 0x0000000b0b187223 */ /* 0x000fe20000000018 */
[----:B------:R-:W-:-:S03]  /*1400*/  FADD R19, R12, -R19 ;  /* 0x800000130c137221 */ /* 0x000fc60000000000 */
[----:B------:R-:W-:-:S04]  /*1410*/  FFMA R24, R17, R17, R24 ;  /* 0x0000001111187223 */ /* 0x000fc80000000018 */
[----:B------:R-:W-:Y:S01]  /*1420*/  FFMA R24, R19, R19, R24 ;  /* 0x0000001313187223 */ /* 0x000fe20000000018 */
[----:B------:R-:W-:Y:S02]  /*1430*/  VIADD R26, R26, 0x8 ;  /* 0x000000081a1a7836 */ /* 0x000fe40000000000 */
[----:B--2---:R-:W-:Y:S01]  /*1440*/  FADD R13, R13, -R20 ;  /* 0x800000140d0d7221 */ /* 0x004fe20000000000 */
[----:B------:R-:W-:-:S03]  /*1450*/  FADD R21, R14, -R21 ;  /* 0x800000150e157221 */ /* 0x000fc60000000000 */
[----:B------:R-:W-:Y:S01]  /*1460*/  FFMA R24, R13, R13, R24 ;  /* 0x0000000d0d187223 */ /* 0x000fe20000000018 */
[----:B------:R-:W-:-:S03]  /*1470*/  FADD R15, -R10, R15 ;  /* 0x0000000f0a0f7221 */ /* 0x000fc60000000100 */
[----:B------:R-:W-:-:S04]  /*1480*/  FFMA R24, R21, R21, R24 ;  /* 0x0000001515187223 */ /* 0x000fc80000000018 */
[----:B------:R-:W-:-:S07]  /*1490*/  FFMA R24, R15, R15, R24 ;  /* 0x0000000f0f187223 */ /* 0x000fce0000000018 */
.L_x_93:
[----:B------:R-:W-:Y:S05]  /*14a0*/  @!P1 BRA `(.L_x_92) ;  /* 0x0000000000889947 */ /* 0x000fea0003800000 */
[----:B------:R-:W-:Y:S02]  /*14b0*/  IADD3 R10, PT, PT, R3, -0x1, RZ ;  /* 0xffffffff030a7810 */ /* 0x000fe40007ffe0ff */
[----:B------:R-:W-:Y:S02]  /*14c0*/  ISETP.NE.AND P1, PT, R5, RZ, PT ;  /* 0x000000ff0500720c */ /* 0x000fe40003f25270 */
[----:B------:R-:W-:-:S13]  /*14d0*/  ISETP.GE.U32.AND P0, PT, R10, 0x3, PT ;  /* 0x000000030a00780c */ /* 0x000fda0003f06070 */
[----:B------:R-:W-:Y:S05]  /*14e0*/  @!P0 BRA `(.L_x_94) ;  /* 0x00000000003c8947 */ /* 0x000fea0003800000 */
[----:B-1----:R-:W-:-:S05]  /*14f0*/  IMAD R16, R26, 0x4, R1 ;  /* 0x000000041a107824 */ /* 0x002fca00078e0201 */
[----:B------:R-:W2:Y:S04]  /*1500*/  LDL R17, [R16+0x14] ;  /* 0x0000140010117983 */ /* 0x000ea80000100800 */
[----:B------:R-:W2:Y:S04]  /*1510*/  LDL.64 R10, [R16] ;  /* 0x00000000100a7983 */ /* 0x000ea80000100a00 */
[----:B----4-:R-:W3:Y:S04]  /*1520*/  LDL.64 R12, [R16+0x18] ;  /* 0x00001800100c7983 */ /* 0x010ee80000100a00 */
[----:B------:R-:W4:Y:S04]  /*1530*/  LDL.64 R14, [R16+0x8] ;  /* 0x00000800100e7983 */ /* 0x000f280000100a00 */
[----:B------:R-:W5:Y:S01]  /*1540*/  LDL R18, [R16+0x20] ;  /* 0x0000200010127983 */ /* 0x000f620000100800 */
[----:B------:R-:W-:Y:S01]  /*1550*/  IADD3 R26, PT, PT, R26, 0x4, RZ ;  /* 0x000000041a1a7810 */ /* 0x000fe20007ffe0ff */
[----:B--2---:R-:W-:-:S04]  /*1560*/  FADD R17, R10, -R17 ;  /* 0x800000110a117221 */ /* 0x004fc80000000000 */
[----:B------:R-:W-:Y:S01]  /*1570*/  FFMA R17, R17, R17, R24 ;  /* 0x0000001111117223 */ /* 0x000fe20000000018 */
[----:B---3--:R-:W-:Y:S01]  /*1580*/  FADD R12, -R12, R11 ;  /* 0x0000000b0c0c7221 */ /* 0x008fe20000000100 */
[----:B----4-:R-:W-:-:S03]  /*1590*/  FADD R14, R14, -R13 ;  /* 0x8000000d0e0e7221 */ /* 0x010fc60000000000 */
[----:B------:R-:W-:Y:S01]  /*15a0*/  FFMA R17, R12, R12, R17 ;  /* 0x0000000c0c117223 */ /* 0x000fe20000000011 */
[----:B-----5:R-:W-:-:S03]  /*15b0*/  FADD R18, -R18, R15 ;  /* 0x0000000f12127221 */ /* 0x020fc60000000100 */
[----:B------:R-:W-:-:S04]  /*15c0*/  FFMA R17, R14, R14, R17 ;  /* 0x0000000e0e117223 */ /* 0x000fc80000000011 */
[----:B------:R-:W-:-:S07]  /*15d0*/  FFMA R24, R18, R18, R17 ;  /* 0x0000001212187223 */ /* 0x000fce0000000011 */
.L_x_94:
[----:B------:R-:W-:Y:S05]  /*15e0*/  @!P1 BRA `(.L_x_92) ;  /* 0x0000000000389947 */ /* 0x000fea0003800000 */
[----:B----4-:R-:W-:-:S05]  /*15f0*/  IMAD R14, R26, 0x4, R1 ;  /* 0x000000041a0e7824 */ /* 0x010fca00078e0201 */
[----:B------:R-:W2:Y:S04]  /*1600*/  LDL R13, [R14+0x14] ;  /* 0x000014000e0d7983 */ /* 0x000ea80000100800 */
[----:B------:R-:W2:Y:S01]  /*1610*/  LDL.64 R10, [R14] ;  /* 0x000000000e0a7983 */ /* 0x000ea20000100a00 */
[----:B------:R-:W-:Y:S01]  /*1620*/  ISETP.NE.AND P0, PT, R5, 0x1, PT ;  /* 0x000000010500780c */ /* 0x000fe20003f05270 */
[----:B--2---:R-:W-:-:S04]  /*1630*/  FADD R13, R10, -R13 ;  /* 0x8000000d0a0d7221 */ /* 0x004fc80000000000 */
[----:B------:R-:W-:-:S08]  /*1640*/  FFMA R24, R13, R13, R24 ;  /* 0x0000000d0d187223 */ /* 0x000fd00000000018 */
[----:B------:R-:W-:Y:S05]  /*1650*/  @!P0 BRA `(.L_x_92) ;  /* 0x00000000001c8947 */ /* 0x000fea0003800000 */
[----:B------:R-:W-:Y:S01]  /*1660*/  ISETP.NE.AND P0, PT, R5, 0x2, PT ;  /* 0x000000020500780c */ /* 0x000fe20003f05270 */
[----:B-1----:R-:W2:-:S12]  /*1670*/  LDL.64 R12, [R14+0x18] ;  /* 0x000018000e0c7983 */ /* 0x002e980000100a00 */
[----:B------:R-:W3:Y:S01]  /*1680*/  @P0 LDL R10, [R14+0x8] ;  /* 0x000008000e0a0983 */ /* 0x000ee20000100800 */
[----:B--2---:R-:W-:-:S04]  /*1690*/  FADD R11, -R12, R11 ;  /* 0x0000000b0c0b7221 */ /* 0x004fc80000000100 */
[----:B------:R-:W-:Y:S01]  /*16a0*/  FFMA R24, R11, R11, R24 ;  /* 0x0000000b0b187223 */ /* 0x000fe20000000018 */
[----:B---3--:R-:W-:-:S04]  /*16b0*/  @P0 FADD R13, R10, -R13 ;  /* 0x8000000d0a0d0221 */ /* 0x008fc80000000000 */
[----:B------:R-:W-:-:S07]  /*16c0*/  @P0 FFMA R24, R13, R13, R24 ;  /* 0x0000000d0d180223 */ /* 0x000fce0000000018 */
.L_x_92:
[----:B------:R-:W0:Y:S01]  /*16d0*/  LDCU UR4, c[0x0][0x3a8] ;  /* 0x00007500ff0477ac */ /* 0x000e220008000800 */
[----:B--2---:R-:W-:Y:S02]  /*16e0*/  IADD3 R10, PT, PT, R7, 0x1, RZ ;  /* 0x00000001070a7810 */ /* 0x004fe40007ffe0ff */
[----:B------:R-:W-:-:S04]  /*16f0*/  FSETP.GEU.AND P0, PT, R24, R9, PT ;  /* 0x000000091800720b */ /* 0x000fc80003f0e000 */
[----:B------:R-:W-:Y:S02]  /*1700*/  FSEL R9, R24, R9, !P0 ;  /* 0x0000000918097208 */ /* 0x000fe40004000000 */
[----:B------:R-:W-:Y:S02]  /*1710*/  SEL R22, R7, R22, !P0 ;  /* 0x0000001607167207 */ /* 0x000fe40004000000 */
[----:B0-----:R-:W-:-:S13]  /*1720*/  ISETP.NE.AND P1, PT, R10, UR4, PT ;  /* 0x000000040a007c0c */ /* 0x001fda000bf25270 */
[----:B------:R-:W-:Y:S05]  /*1730*/  @!P1 BRA `(.L_x_83) ;  /* 0x0000000400049947 */ /* 0x000fea0003800000 */
[----:B------:R-:W-:Y:S01]  /*1740*/  IMAD.MOV.U32 R7, RZ, RZ, R10 ;  /* 0x000000ffff077224 */ /* 0x000fe200078e000a */
[----:B------:R-:W-:Y:S06]  /*1750*/  BRA `(.L_x_95) ;  /* 0xfffffff000147947 */ /* 0x000fec000383ffff */
.L_x_84:
[----:B------:R-:W-:Y:S01]  /*1760*/  UISETP.GE.U32.AND UP0, UPT, UR4, 0x4, UPT ;  /* 0x000000040400788c */ /* 0x000fe2000bf06070 */
[----:B------:R-:W-:Y:S01]  /*1770*/  HFMA2 R22, -RZ, RZ, 0, 0 ;  /* 0x00000000ff167431 */ /* 0x000fe200000001ff */
[----:B------:R-:W-:Y:S01]  /*1780*/  MOV R2, 0x7f7fffff ;  /* 0x7f7fffff00027802 */ /* 0x000fe20000000f00 */
[----:B------:R-:W-:Y:S01]  /*1790*/  IMAD.MOV.U32 R3, RZ, RZ, RZ ;  /* 0x000000ffff037224 */ /* 0x000fe200078e00ff */
[----:B------:R-:W-:-:S05]  /*17a0*/  ULOP3.LUT UR5, UR4, 0x3, URZ, 0xc0, !UPT ;  /* 0x0000000304057892 */ /* 0x000fca000f8ec0ff */
[----:B------:R-:W-:Y:S07]  /*17b0*/  BRA.U !UP0, `(.L_x_96) ;  /* 0x0000000108bc7547 */ /* 0x000fee000b800000 */
[----:B------:R-:W-:Y:S01]  /*17c0*/  ULOP3.LUT UR4, UR4, 0x7ffffffc, URZ, 0xc0, !UPT ;  /* 0x7ffffffc04047892 */ /* 0x000fe2000f8ec0ff */
[----:B------:R-:W-:Y:S01]  /*17d0*/  IMAD.MOV.U32 R2, RZ, RZ, 0x7f7fffff ;  /* 0x7f7fffffff027424 */ /* 0x000fe200078e00ff */
[----:B--2---:R-:W-:Y:S01]  /*17e0*/  MOV R4, RZ ;  /* 0x000000ff00047202 */ /* 0x004fe20000000f00 */
[----:B------:R-:W-:Y:S01]  /*17f0*/  IMAD.MOV.U32 R22, RZ, RZ, RZ ;  /* 0x000000ffff167224 */ /* 0x000fe200078e00ff */
[----:B------:R-:W-:Y:S02]  /*1800*/  UISETP.GT.AND UP0, UPT, UR4, URZ, UPT ;  /* 0x000000ff0400728c */ /* 0x000fe4000bf04270 */
[----:B------:R-:W-:-:S07]  /*1810*/  MOV R3, UR4 ;  /* 0x0000000400037c02 */ /* 0x000fce0008000f00 */
[----:B------:R-:W-:Y:S05]  /*1820*/  BRA.U !UP0, `(.L_x_97) ;  /* 0x0000000108887547 */ /* 0x000fea000b800000 */
[----:B------:R-:W-:Y:S01]  /*1830*/  IMAD.IADD R5, R3, 0x1, -R4 ;  /* 0x0000000103057824 */ /* 0x000fe200078e0a04 */
[----:B------:R-:W-:-:S04]  /*1840*/  PLOP3.LUT P0, PT, PT, PT, PT, 0x80, 0x8 ;  /* 0x000000000008781c */ /* 0x000fc80003f0f070 */
[----:B------:R-:W-:-:S13]  /*1850*/  ISETP.GT.AND P1, PT, R5, 0xc, PT ;  /* 0x0000000c0500780c */ /* 0x000fda0003f24270 */
[----:B------:R-:W-:Y:S05]  /*1860*/  @!P1 BRA `(.L_x_98) ;  /* 0x0000000000449947 */ /* 0x000fea0003800000 */
[----:B------:R-:W-:Y:S02]  /*1870*/  PLOP3.LUT P0, PT, PT, PT, PT, 0x8, 0x80 ;  /* 0x000000000080781c */ /* 0x000fe40003f0e170 */
[----:B------:R-:W-:-:S11]  /*1880*/  IADD3 R5, PT, PT, R3, -0xc, RZ ;  /* 0xfffffff403057810 */ /* 0x000fd60007ffe0ff */
.L_x_99:
[----:B------:R-:W-:-:S04]  /*1890*/  FSETP.GT.AND P2, PT, R2, RZ, PT ;  /* 0x000000ff0200720b */ /* 0x000fc80003f44000 */
[----:B------:R-:W-:Y:S02]  /*18a0*/  FSEL R2, R2, RZ, !P2 ;  /* 0x000000ff02027208 */ /* 0x000fe40005000000 */
[----:B------:R-:W-:Y:S02]  /*18b0*/  SEL R22, R4, R22, P2 ;  /* 0x0000001604167207 */ /* 0x000fe40001000000 */
[----:B------:R-:W-:-:S04]  /*18c0*/  FSETP.GT.AND P3, PT, R2, RZ, PT ;  /* 0x000000ff0200720b */ /* 0x000fc80003f64000 */
[----:B------:R-:W-:-:S04]  /*18d0*/  FSEL R2, R2, RZ, !P3 ;  /* 0x000000ff02027208 */ /* 0x000fc80005800000 */
[----:B------:R-:W-:-:S04]  /*18e0*/  FSETP.GT.AND P4, PT, R2, RZ, PT ;  /* 0x000000ff0200720b */ /* 0x000fc80003f84000 */
[----:B------:R-:W-:Y:S01]  /*18f0*/  FSEL R2, R2, RZ, !P4 ;  /* 0x000000ff02027208 */ /* 0x000fe20006000000 */
[----:B------:R-:W-:-:S03]  /*1900*/  @P3 VIADD R22, R4, 0x4 ;  /* 0x0000000404163836 */ /* 0x000fc60000000000 */
[----:B------:R-:W-:-:S04]  /*1910*/  FSETP.GT.AND P1, PT, R2, RZ, PT ;  /* 0x000000ff0200720b */ /* 0x000fc80003f24000 */
[----:B------:R-:W-:Y:S02]  /*1920*/  FSEL R2, R2, RZ, !P1 ;  /* 0x000000ff02027208 */ /* 0x000fe40004800000 */
[----:B------:R-:W-:-:S07]  /*1930*/  @P4 IADD3 R22, PT, PT, R4, 0x8, RZ ;  /* 0x0000000804164810 */ /* 0x000fce0007ffe0ff */
[C---:B------:R-:W-:Y:S01]  /*1940*/  @P1 VIADD R22, R4.reuse, 0xc ;  /* 0x0000000c04161836 */ /* 0x040fe20000000000 */
[----:B------:R-:W-:-:S04]  /*1950*/  IADD3 R4, PT, PT, R4, 0x10, RZ ;  /* 0x0000001004047810 */ /* 0x000fc80007ffe0ff */
[----:B------:R-:W-:-:S13]  /*1960*/  ISETP.GE.AND P2, PT, R4, R5, PT ;  /* 0x000000050400720c */ /* 0x000fda0003f46270 */
[----:B------:R-:W-:Y:S05]  /*1970*/  @!P2 BRA `(.L_x_99) ;  /* 0xfffffffc00c4a947 */ /* 0x000fea000383ffff */
.L_x_98:
[----:B------:R-:W-:-:S05]  /*1980*/  IMAD.IADD R5, R3, 0x1, -R4 ;  /* 0x0000000103057824 */ /* 0x000fca00078e0a04 */
[----:B------:R-:W-:-:S13]  /*1990*/  ISETP.GT.AND P1, PT, R5, 0x4, PT ;  /* 0x000000040500780c */ /* 0x000fda0003f24270 */
[----:B------:R-:W-:Y:S05]  /*19a0*/  @!P1 BRA `(.L_x_100) ;  /* 0x0000000000209947 */ /* 0x000fea0003800000 */
[C---:B------:R-:W-:Y:S02]  /*19b0*/  FSETP.GT.AND P1, PT, R2.reuse, RZ, PT ;  /* 0x000000ff0200720b */ /* 0x040fe40003f24000 */
[----:B------:R-:W-:Y:S02]  /*19c0*/  PLOP3.LUT P0, PT, PT, PT, PT, 0x8, 0x80 ;  /* 0x000000000080781c */ /* 0x000fe40003f0e170 */
[----:B------:R-:W-:Y:S02]  /*19d0*/  FSEL R2, R2, RZ, !P1 ;  /* 0x000000ff02027208 */ /* 0x000fe40004800000 */
[----:B------:R-:W-:Y:S02]  /*19e0*/  SEL R22, R4, R22, P1 ;  /* 0x0000001604167207 */ /* 0x000fe40000800000 */
[----:B------:R-:W-:-:S04]  /*19f0*/  FSETP.GT.AND P2, PT, R2, RZ, PT ;  /* 0x000000ff0200720b */ /* 0x000fc80003f44000 */
[----:B------:R-:W-:-:S09]  /*1a00*/  FSEL R2, R2, RZ, !P2 ;  /* 0x000000ff02027208 */ /* 0x000fd20005000000 */
[C---:B------:R-:W-:Y:S01]  /*1a10*/  @P2 IADD3 R22, PT, PT, R4.reuse, 0x4, RZ ;  /* 0x0000000404162810 */ /* 0x040fe20007ffe0ff */
[----:B------:R-:W-:-:S07]  /*1a20*/  VIADD R4, R4, 0x8 ;  /* 0x0000000804047836 */ /* 0x000fce0000000000 */
.L_x_100:
[----:B------:R-:W-:-:S13]  /*1a30*/  ISETP.NE.OR P0, PT, R4, R3, P0 ;  /* 0x000000030400720c */ /* 0x000fda0000705670 */
[----:B------:R-:W-:Y:S05]  /*1a40*/  @!P0 BRA `(.L_x_96) ;  /* 0x0000000000188947 */ /* 0x000fea0003800000 */
.L_x_97:
[----:B------:R-:W-:-:S04]  /*1a50*/  FSETP.GT.AND P1, PT, R2, RZ, PT ;  /* 0x000000ff0200720b */ /* 0x000fc80003f24000 */
[C---:B------:R-:W-:Y:S02]  /*1a60*/  SEL R22, R4.reuse, R22, P1 ;  /* 0x0000001604167207 */ /* 0x040fe40000800000 */
[----:B------:R-:W-:Y:S02]  /*1a70*/  IADD3 R4, PT, PT, R4, 0x4, RZ ;  /* 0x0000000404047810 */ /* 0x000fe40007ffe0ff */
[----:B------:R-:W-:Y:S02]  /*1a80*/  FSEL R2, R2, RZ, !P1 ;  /* 0x000000ff02027208 */ /* 0x000fe40004800000 */
[----:B------:R-:W-:-:S13]  /*1a90*/  ISETP.NE.AND P0, PT, R4, R3, PT ;  /* 0x000000030400720c */ /* 0x000fda0003f05270 */
[----:B------:R-:W-:Y:S05]  /*1aa0*/  @P0 BRA `(.L_x_97) ;  /* 0xfffffffc00e80947 */ /* 0x000fea000383ffff */
.L_x_96:
[----:B------:R-:W-:-:S09]  /*1ab0*/  UISETP.NE.AND UP0, UPT, UR5, URZ, UPT ;  /* 0x000000ff0500728c */ /* 0x000fd2000bf05270 */
[----:B------:R-:W-:Y:S05]  /*1ac0*/  BRA.U !UP0, `(.L_x_83) ;  /* 0x0000000108207547 */ /* 0x000fea000b800000 */
[----:B------:R-:W-:-:S05]  /*1ad0*/  UMOV UR4, URZ ;  /* 0x000000ff00047c82 */ /* 0x000fca0008000000 */
.L_x_101:
[----:B------:R-:W-:Y:S01]  /*1ae0*/  UIADD3 UR4, UPT, UPT, UR4, 0x1, URZ ;  /* 0x0000000104047890 */ /* 0x000fe2000fffe0ff */
[----:B------:R-:W-:-:S03]  /*1af0*/  FSETP.GT.AND P0, PT, R2, RZ, PT ;  /* 0x000000ff0200720b */ /* 0x000fc60003f04000 */
[----:B------:R-:W-:Y:S01]  /*1b00*/  UISETP.NE.AND UP0, UPT, UR4, UR5, UPT ;  /* 0x000000050400728c */ /* 0x000fe2000bf05270 */
[C---:B------:R-:W-:Y:S01]  /*1b10*/  SEL R22, R3.reuse, R22, P0 ;  /* 0x0000001603167207 */ /* 0x040fe20000000000 */
[----:B------:R-:W-:Y:S01]  /*1b20*/  VIADD R3, R3, 0x1 ;  /* 0x0000000103037836 */ /* 0x000fe20000000000 */
[----:B------:R-:W-:-:S06]  /*1b30*/  FSEL R2, R2, RZ, !P0 ;  /* 0x000000ff02027208 */ /* 0x000fcc0004000000 */
[----:B------:R-:W-:Y:S05]  /*1b40*/  BRA.U UP0, `(.L_x_101) ;  /* 0xfffffffd00e47547 */ /* 0x000fea000b83ffff */
.L_x_83:
[----:B------:R-:W3:Y:S08]  /*1b50*/  LDC.64 R2, c[0x0][0x3a0] ;  /* 0x0000e800ff027b82 */ /* 0x000ef00000000a00 */
[----:B--2---:R-:W2:Y:S01]  /*1b60*/  LDC.64 R4, c[0x0][0x398] ;  /* 0x0000e600ff047b82 */ /* 0x004ea20000000a00 */
[----:B------:R-:W-:Y:S01]  /*1b70*/  ISETP.GE.AND P0, PT, R0, 0x1, PT ;  /* 0x000000010000780c */ /* 0x000fe20003f06270 */
[----:B01----:R-:W-:-:S02]  /*1b80*/  HFMA2 R7, -RZ, RZ, 0, 5.9604644775390625e-08 ;  /* 0x00000001ff077431 */ /* 0x003fc400000001ff */
[----:B---3--:R-:W-:-:S05]  /*1b90*/  IMAD.WIDE R2, R23, 0x4, R2 ;  /* 0x0000000417027825 */ /* 0x008fca00078e0202 */
[----:B------:R0:W-:Y:S01]  /*1ba0*/  STG.E desc[UR6][R2.64], R22 ;  /* 0x0000001602007986 */ /* 0x0001e2000c101906 */
[----:B--2---:R-:W-:-:S05]  /*1bb0*/  IMAD.WIDE.U32 R4, R22, 0x4, R4 ;  /* 0x0000000416047825 */ /* 0x004fca00078e0004 */
[----:B------:R0:W-:Y:S01]  /*1bc0*/  REDG.E.ADD.STRONG.GPU desc[UR6][R4.64], R7 ;  /* 0x000000070400798e */ /* 0x0001e2000c12e106 */
[----:B------:R-:W-:Y:S05]  /*1bd0*/  @!P0 EXIT ;  /* 0x000000000000894d */ /* 0x000fea0003800000 */
[----:B------:R-:W-:Y:S01]  /*1be0*/  ISETP.GE.U32.AND P0, PT, R0, 0x10, PT ;  /* 0x000000100000780c */ /* 0x000fe20003f06070 */
[----:B0-----:R-:W-:Y:S01]  /*1bf0*/  IMAD R22, R22, R0, RZ ;  /* 0x0000000016167224 */ /* 0x001fe200078e02ff */
[----:B------:R-:W-:Y:S01]  /*1c00*/  LOP3.LUT R27, R0, 0xf, RZ, 0xc0, !PT ;  /* 0x0000000f001b7812 */ /* 0x000fe200078ec0ff */
[----:B------:R-:W-:-:S03]  /*1c10*/  IMAD.MOV.U32 R2, RZ, RZ, RZ ;  /* 0x000000ffff027224 */ /* 0x000fc600078e00ff */
[----:B------:R-:W-:-:S07]  /*1c20*/  ISETP.NE.AND P1, PT, R27, RZ, PT ;  /* 0x000000ff1b00720c */ /* 0x000fce0003f25270 */
[----:B------:R-:W-:Y:S06]  /*1c30*/  @!P0 BRA `(.L_x_102) ;  /* 0x00000000008c8947 */ /* 0x000fec0003800000 */
[----:B------:R-:W0:Y:S01]  /*1c40*/  LDC.64 R4, c[0x0][0x390] ;  /* 0x0000e400ff047b82 */ /* 0x000e220000000a00 */
[----:B------:R-:W-:Y:S01]  /*1c50*/  LOP3.LUT R2, R0, 0x7ffffff0, RZ, 0xc0, !PT ;  /* 0x7ffffff000027812 */ /* 0x000fe200078ec0ff */
[----:B------:R-:W-:Y:S01]  /*1c60*/  IMAD.MOV.U32 R23, RZ, RZ, R22 ;  /* 0x000000ffff177224 */ /* 0x000fe200078e0016 */
[----:B------:R-:W-:Y:S02]  /*1c70*/  IADD3 R26, PT, PT, R1, 0x20, RZ ;  /* 0x00000020011a7810 */ /* 0x000fe40007ffe0ff */
[----:B------:R-:W-:-:S07]  /*1c80*/  IADD3 R3, PT, PT, -R2, RZ, RZ ;  /* 0x000000ff02037210 */ /* 0x000fce0007ffe1ff */
.L_x_103:
[----:B-1----:R-:W2:Y:S04]  /*1c90*/  LDL.64 R24, [R26+-0x20] ;  /* 0xffffe0001a187983 */ /* 0x002ea80000100a00 */
[----:B------:R-:W3:Y:S01]  /*1ca0*/  LDL.64 R6, [R26+-0x18] ;  /* 0xffffe8001a067983 */ /* 0x000ee20000100a00 */
[----:B0-----:R-:W-:-:S03]  /*1cb0*/  IMAD.WIDE R8, R23, 0x4, R4 ;  /* 0x0000000417087825 */ /* 0x001fc600078e0204 */
[----:B------:R-:W5:Y:S04]  /*1cc0*/  LDL.64 R10, [R26+-0x10] ;  /* 0xfffff0001a0a7983 */ /* 0x000f680000100a00 */
[----:B----4-:R-:W4:Y:S04]  /*1cd0*/  LDL.64 R12, [R26+-0x8] ;  /* 0xfffff8001a0c7983 */ /* 0x010f280000100a00 */
[----:B------:R-:W4:Y:S04]  /*1ce0*/  LDL.64 R14, [R26] ;  /* 0x000000001a0e7983 */ /* 0x000f280000100a00 */
[----:B------:R-:W4:Y:S04]  /*1cf0*/  LDL.64 R16, [R26+0x8] ;  /* 0x000008001a107983 */ /* 0x000f280000100a00 */
[----:B------:R-:W4:Y:S04]  /*1d00*/  LDL.64 R18, [R26+0x10] ;  /* 0x000010001a127983 */ /* 0x000f280000100a00 */
[----:B------:R0:W4:Y:S01]  /*1d10*/  LDL.64 R20, [R26+0x18] ;  /* 0x000018001a147983 */ /* 0x0001220000100a00 */
[----:B------:R-:W-:-:S05]  /*1d20*/  VIADD R3, R3, 0x10 ;  /* 0x0000001003037836 */ /* 0x000fca0000000000 */
[----:B------:R-:W-:Y:S02]  /*1d30*/  ISETP.NE.AND P0, PT, R3, RZ, PT ;  /* 0x000000ff0300720c */ /* 0x000fe40003f05270 */
[----:B------:R-:W-:Y:S01]  /*1d40*/  IADD3 R23, PT, PT, R23, 0x10, RZ ;  /* 0x0000001017177810 */ /* 0x000fe20007ffe0ff */
[----:B0-----:R-:W-:Y:S01]  /*1d50*/  VIADD R26, R26, 0x40 ;  /* 0x000000401a1a7836 */ /* 0x001fe20000000000 */
[----:B--2---:R1:W-:Y:S04]  /*1d60*/  REDG.E.ADD.F32.FTZ.RN.STRONG.GPU desc[UR6][R8.64], R24 ;  /* 0x00000018080079a6 */ /* 0x0043e8000c12f306 */
[----:B------:R1:W-:Y:S04]  /*1d70*/  REDG.E.ADD.F32.FTZ.RN.STRONG.GPU desc[UR6][R8.64+0x4], R25 ;  /* 0x00000419080079a6 */ /* 0x0003e8000c12f306 */
[----:B---3--:R1:W-:Y:S04]  /*1d80*/  REDG.E.ADD.F32.FTZ.RN.STRONG.GPU desc[UR6][R8.64+0x8], R6 ;  /* 0x00000806080079a6 */ /* 0x0083e8000c12f306 */
[----:B------:R1:W-:Y:S04]  /*1d90*/  REDG.E.ADD.F32.FTZ.RN.STRONG.GPU desc[UR6][R8.64+0xc], R7 ;  /* 0x00000c07080079a6 */ /* 0x0003e8000c12f306 */
[----:B-----5:R1:W-:Y:S04]  /*1da0*/  REDG.E.ADD.F32.FTZ.RN.STRONG.GPU desc[UR6][R8.64+0x10], R10 ;  /* 0x0000100a080079a6 */ /* 0x0203e8000c12f306 */
[----:B------:R1:W-:Y:S04]  /*1db0*/  REDG.E.ADD.F32.FTZ.RN.STRONG.GPU desc[UR6][R8.64+0x14], R11 ;  /* 0x0000140b080079a6 */ /* 0x0003e8000c12f306 */
[----:B----4-:R1:W-:Y:S04]  /*1dc0*/  REDG.E.ADD.F32.FTZ.RN.STRONG.GPU desc[UR6][R8.64+0x18], R12 ;  /* 0x0000180c080079a6 */ /* 0x0103e8000c12f306 */
[----:B------:R1:W-:Y:S04]  /*1dd0*/  REDG.E.ADD.F32.FTZ.RN.STRONG.GPU desc[UR6][R8.64+0x1c], R13 ;  /* 0x00001c0d080079a6 */ /* 0x0003e8000c12f306 */
[----:B------:R1:W-:Y:S04]  /*1de0*/  REDG.E.ADD.F32.FTZ.RN.STRONG.GPU desc[UR6][R8.64+0x20], R14 ;  /* 0x0000200e080079a6 */ /* 0x0003e8000c12f306 */
[----:B------:R1:W-:Y:S04]  /*1df0*/  REDG.E.ADD.F32.FTZ.RN.STRONG.GPU desc[UR6][R8.64+0x24], R15 ;  /* 0x0000240f080079a6 */ /* 0x0003e8000c12f306 */
[----:B------:R1:W-:Y:S04]  /*1e00*/  REDG.E.ADD.F32.FTZ.RN.STRONG.GPU desc[UR6][R8.64+0x28], R16 ;  /* 0x00002810080079a6 */ /* 0x0003e8000c12f306 */
[----:B------:R1:W-:Y:S04]  /*1e10*/  REDG.E.ADD.F32.FTZ.RN.STRONG.GPU desc[UR6][R8.64+0x2c], R17 ;  /* 0x00002c11080079a6 */ /* 0x0003e8000c12f306 */
[----:B------:R1:W-:Y:S04]  /*1e20*/  REDG.E.ADD.F32.FTZ.RN.STRONG.GPU desc[UR6][R8.64+0x30], R18 ;  /* 0x00003012080079a6 */ /* 0x0003e8000c12f306 */
[----:B------:R1:W-:Y:S04]  /*1e30*/  REDG.E.ADD.F32.FTZ.RN.STRONG.GPU desc[UR6][R8.64+0x34], R19 ;  /* 0x00003413080079a6 */ /* 0x0003e8000c12f306 */
[----:B------:R1:W-:Y:S04]  /*1e40*/  REDG.E.ADD.F32.FTZ.RN.STRONG.GPU desc[UR6][R8.64+0x38], R20 ;  /* 0x00003814080079a6 */ /* 0x0003e8000c12f306 */
[----:B------:R1:W-:Y:S01]  /*1e50*/  REDG.E.ADD.F32.FTZ.RN.STRONG.GPU desc[UR6][R8.64+0x3c], R21 ;  /* 0x00003c15080079a6 */ /* 0x0003e2000c12f306 */
[----:B------:R-:W-:Y:S05]  /*1e60*/  @P0 BRA `(.L_x_103) ;  /* 0xfffffffc00880947 */ /* 0x000fea000383ffff */
.L_x_102:
[----:B------:R-:W-:Y:S05]  /*1e70*/  @!P1 EXIT ;  /* 0x000000000000994d */ /* 0x000fea0003800000 */
[----:B------:R-:W-:Y:S02]  /*1e80*/  ISETP.GE.U32.AND P0, PT, R27, 0x8, PT ;  /* 0x000000081b00780c */ /* 0x000fe40003f06070 */
[----:B-1----:R-:W-:-:S04]  /*1e90*/  LOP3.LUT R7, R0, 0x7, RZ, 0xc0, !PT ;  /* 0x0000000700077812 */ /* 0x002fc800078ec0ff */
[----:B------:R-:W-:-:S07]  /*1ea0*/  ISETP.NE.AND P1, PT, R7, RZ, PT ;  /* 0x000000ff0700720c */ /* 0x000fce0003f25270 */
[----:B------:R-:W-:Y:S06]  /*1eb0*/  @!P0 BRA `(.L_x_104) ;  /* 0x0000000000448947 */ /* 0x000fec0003800000 */
[----:B------:R-:W-:Y:S01]  /*1ec0*/  LEA R6, R2, R1, 0x2 ;  /* 0x0000000102067211 */ /* 0x000fe200078e10ff */
[----:B------:R-:W0:Y:S04]  /*1ed0*/  LDC.64 R4, c[0x0][0x390] ;  /* 0x0000e400ff047b82 */ /* 0x000e280000000a00 */
[----:B------:R-:W2:Y:S04]  /*1ee0*/  LDL.64 R8, [R6] ;  /* 0x0000000006087983 */ /* 0x000ea80000100a00 */
[----:B------:R-:W3:Y:S04]  /*1ef0*/  LDL.64 R10, [R6+0x8] ;  /* 0x00000800060a7983 */ /* 0x000ee80000100a00 */
[----:B----4-:R-:W4:Y:S04]  /*1f00*/  LDL.64 R12, [R6+0x10] ;  /* 0x00001000060c7983 */ /* 0x010f280000100a00 */
[----:B------:R-:W5:Y:S01]  /*1f10*/  LDL.64 R14, [R6+0x18] ;  /* 0x00001800060e7983 */ /* 0x000f620000100a00 */
[----:B------:R-:W-:-:S04]  /*1f20*/  IMAD.IADD R3, R22, 0x1, R2 ;  /* 0x0000000116037824 */ /* 0x000fc800078e0202 */
[----:B0-----:R-:W-:-:S05]  /*1f30*/  IMAD.WIDE R4, R3, 0x4, R4 ;  /* 0x0000000403047825 */ /* 0x001fca00078e0204 */
[----:B--2---:R0:W-:Y:S04]  /*1f40*/  REDG.E.ADD.F32.FTZ.RN.STRONG.GPU desc[UR6][R4.64], R8 ;  /* 0x00000008040079a6 */ /* 0x0041e8000c12f306 */
[----:B------:R0:W-:Y:S04]  /*1f50*/  REDG.E.ADD.F32.FTZ.RN.STRONG.GPU desc[UR6][R4.64+0x4], R9 ;  /* 0x00000409040079a6 */ /* 0x0001e8000c12f306 */
[----:B---3--:R0:W-:Y:S04]  /*1f60*/  REDG.E.ADD.F32.FTZ.RN.STRONG.GPU desc[UR6][R4.64+0x8], R10 ;  /* 0x0000080a040079a6 */ /* 0x0081e8000c12f306 */
[----:B------:R0:W-:Y:S04]  /*1f70*/  REDG.E.ADD.F32.FTZ.RN.STRONG.GPU desc[UR6][R4.64+0xc], R11 ;  /* 0x00000c0b040079a6 */ /* 0x0001e8000c12f306 */
[----:B----4-:R0:W-:Y:S04]  /*1f80*/  REDG.E.ADD.F32.FTZ.RN.STRONG.GPU desc[UR6][R4.64+0x10], R12 ;  /* 0x0000100c040079a6 */ /* 0x0101e8000c12f306 */
[----:B------:R0:W-:Y:S04]  /*1f90*/  REDG.E.ADD.F32.FTZ.RN.STRONG.GPU desc[UR6][R4.64+0x14], R13 ;  /* 0x0000140d040079a6 */ /* 0x0001e8000c12f306 */
[----:B-----5:R0:W-:Y:S04]  /*1fa0*/  REDG.E.ADD.F32.FTZ.RN.STRONG.GPU desc[UR6][R4.64+0x18], R14 ;  /* 0x0000180e040079a6 */ /* 0x0201e8000c12f306 */
[----:B------:R0:W-:Y:S01]  /*1fb0*/  REDG.E.ADD.F32.FTZ.RN.STRONG.GPU desc[UR6][R4.64+0x1c], R15 ;  /* 0x00001c0f040079a6 */ /* 0x0001e2000c12f306 */
[----:B------:R-:W-:-:S07]  /*1fc0*/  IADD3 R2, PT, PT, R2, 0x8, RZ ;  /* 0x0000000802027810 */ /* 0x000fce0007ffe0ff */
.L_x_104:
[----:B------:R-:W-:Y:S05]  /*1fd0*/  @!P1 EXIT ;  /* 0x000000000000994d */ /* 0x000fea0003800000 */
[----:B------:R-:W-:Y:S02]  /*1fe0*/  ISETP.GE.U32.AND P0, PT, R7, 0x4, PT ;  /* 0x000000040700780c */ /* 0x000fe40003f06070 */
[----:B------:R-:W-:-:S04]  /*1ff0*/  LOP3.LUT R0, R0, 0x3, RZ, 0xc0, !PT ;  /* 0x0000000300007812 */ /* 0x000fc800078ec0ff */
[----:B------:R-:W-:-:S07]  /*2000*/  ISETP.NE.AND P1, PT, R0, RZ, PT ;  /* 0x000000ff0000720c */ /* 0x000fce0003f25270 */
[----:B------:R-:W-:Y:S06]  /*2010*/  @!P0 BRA `(.L_x_105) ;  /* 0x00000000002c8947 */ /* 0x000fec0003800000 */
[----:B------:R-:W-:Y:S01]  /*2020*/  IMAD R6, R2, 0x4, R1 ;  /* 0x0000000402067824 */ /* 0x000fe200078e0201 */
[----:B0-----:R-:W0:Y:S04]  /*2030*/  LDC.64 R4, c[0x0][0x390] ;  /* 0x0000e400ff047b82 */ /* 0x001e280000000a00 */
[----:B------:R-:W2:Y:S04]  /*2040*/  LDL.64 R8, [R6] ;  /* 0x0000000006087983 */ /* 0x000ea80000100a00 */
[----:B------:R-:W3:Y:S01]  /*2050*/  LDL.64 R10, [R6+0x8] ;  /* 0x00000800060a7983 */ /* 0x000ee20000100a00 */
[----:B------:R-:W-:-:S05]  /*2060*/  IADD3 R3, PT, PT, R22, R2, RZ ;  /* 0x0000000216037210 */ /* 0x000fca0007ffe0ff */
[----:B0-----:R-:W-:-:S05]  /*2070*/  IMAD.WIDE R4, R3, 0x4, R4 ;  /* 0x0000000403047825 */ /* 0x001fca00078e0204 */
[----:B--2---:R1:W-:Y:S04]  /*2080*/  REDG.E.ADD.F32.FTZ.RN.STRONG.GPU desc[UR6][R4.64], R8 ;  /* 0x00000008040079a6 */ /* 0x0043e8000c12f306 */
[----:B------:R1:W-:Y:S04]  /*2090*/  REDG.E.ADD.F32.FTZ.RN.STRONG.GPU desc[UR6][R4.64+0x4], R9 ;  /* 0x00000409040079a6 */ /* 0x0003e8000c12f306 */
[----:B---3--:R1:W-:Y:S04]  /*20a0*/  REDG.E.ADD.F32.FTZ.RN.STRONG.GPU desc[UR6][R4.64+0x8], R10 ;  /* 0x0000080a040079a6 */ /* 0x0083e8000c12f306 */
[----:B------:R1:W-:Y:S01]  /*20b0*/  REDG.E.ADD.F32.FTZ.RN.STRONG.GPU desc[UR6][R4.64+0xc], R11 ;  /* 0x00000c0b040079a6 */ /* 0x0003e2000c12f306 */
[----:B------:R-:W-:-:S07]  /*20c0*/  VIADD R2, R2, 0x4 ;  /* 0x0000000402027836 */ /* 0x000fce0000000000 */
.L_x_105:
[----:B------:R-:W-:Y:S05]  /*20d0*/  @!P1 EXIT ;  /* 0x000000000000994d */ /* 0x000fea0003800000 */
[----:B01----:R-:W0:Y:S01]  /*20e0*/  LDC.64 R4, c[0x0][0x390] ;  /* 0x0000e400ff047b82 */ /* 0x003e220000000a00 */
[----:B------:R-:W-:Y:S01]  /*20f0*/  IMAD R6, R2, 0x4, R1 ;  /* 0x0000000402067824 */ /* 0x000fe200078e0201 */
[----:B------:R-:W-:Y:S01]  /*2100*/  IADD3 R7, PT, PT, R22, R2, RZ ;  /* 0x0000000216077210 */ /* 0x000fe20007ffe0ff */
[----:B------:R-:W-:-:S07]  /*2110*/  IMAD.MOV R0, RZ, RZ, -R0 ;  /* 0x000000ffff007224 */ /* 0x000fce00078e0a00 */
.L_x_106:
[----:B-1----:R1:W2:Y:S01]  /*2120*/  LDL R9, [R6] ;  /* 0x0000000006097983 */ /* 0x0022a20000100800 */
[----:B------:R-:W-:Y:S01]  /*2130*/  IADD3 R0, PT, PT, R0, 0x1, RZ ;  /* 0x0000000100007810 */ /* 0x000fe20007ffe0ff */
[----:B0-----:R-:W-:-:S03]  /*2140*/  IMAD.WIDE R2, R7, 0x4, R4 ;  /* 0x0000000407027825 */ /* 0x001fc600078e0204 */
[----:B------:R-:W-:Y:S01]  /*2150*/  ISETP.NE.AND P0, PT, R0, RZ, PT ;  /* 0x000000ff0000720c */ /* 0x000fe20003f05270 */
[----:B------:R-:W-:Y:S01]  /*2160*/  VIADD R7, R7, 0x1 ;  /* 0x0000000107077836 */ /* 0x000fe20000000000 */
[----:B-1----:R-:W-:Y:S01]  /*2170*/  IADD3 R6, PT, PT, R6, 0x4, RZ ;  /* 0x0000000406067810 */ /* 0x002fe20007ffe0ff */
[----:B--2---:R1:W-:Y:S10]  /*2180*/  REDG.E.ADD.F32.FTZ.RN.STRONG.GPU desc[UR6][R2.64], R9 ;  /* 0x00000009020079a6 */ /* 0x0043f4000c12f306 */
[----:B------:R-:W-:Y:S05]  /*2190*/  @P0 BRA `(.L_x_106) ;  /* 0xfffffffc00e00947 */ /* 0x000fea000383ffff */
[----:B------:R-:W-:Y:S05]  /*21a0*/  EXIT ;  /* 0x000000000000794d */ /* 0x000fea0003800000 */
.L_x_107:
        /* <DEDUP_REMOVED lines=13> */
.L_x_114:


//--------------------- .text._Z4testv            --------------------------
	.section	.text._Z4testv,"ax",@progbits
	.align	128
        .global         _Z4testv
        .type           _Z4testv,@function
        .size           _Z4testv,(.L_x_115 - _Z4testv)
        .other          _Z4testv,@"STO_CUDA_ENTRY STV_DEFAULT"
_Z4testv:
.text._Z4testv:
[----:B------:R-:W0:Y:S01]  /*0000*/  LDC R1, c[0x0][0x37c] ;  /* 0x0000df00ff017b82 */ /* 0x000e220000000800 */
[----:B------:R-:W1:Y:S01]  /*0010*/  S2R R3, SR_TID.X ;  /* 0x0000000000037919 */ /* 0x000e620000002100 */
[----:B------:R-:W2:Y:S06]  /*0020*/  LDCU UR5, c[0x0][0x2fc] ;  /* 0x00005f80ff0577ac */ /* 0x000eac0008000800 */
[----:B------:R-:W1:Y:S01]  /*0030*/  S2UR UR6, SR_CTAID.X ;  /* 0x00000000000679c3 */ /* 0x000e620000002500 */
[----:B0-----:R-:W-:Y:S01]  /*0040*/  VIADD R1, R1, 0xfffffff8 ;  /* 0xfffffff801017836 */ /* 0x001fe20000000000 */
[----:B------:R-:W0:Y:S06]  /*0050*/  LDCU UR4, c[0x0][0x2f8] ;  /* 0x00005f00ff0477ac */ /* 0x000e2c0008000800 */
[----:B------:R-:W1:Y:S01]  /*0060*/  LDC R0, c[0x0][0x360] ;  /* 0x0000d800ff007b82 */ /* 0x000e620000000800 */
[----:B0-----:R-:W-:-:S05]  /*0070*/  IADD3 R6, P1, PT, R1, UR4, RZ ;  /* 0x0000000401067c10 */ /* 0x001fca000ff3e0ff */
[----:B--2---:R-:W-:Y:S02]  /*0080*/  IMAD.X R7, RZ, RZ, UR5, P1 ;  /* 0x00000005ff077e24 */ /* 0x004fe400088e06ff */
[----:B-1----:R-:W-:-:S05]  /*0090*/  IMAD R0, R0, UR6, R3 ;  /* 0x0000000600007c24 */ /* 0x002fca000f8e0203 */
[----:B------:R-:W-:-:S13]  /*00a0*/  ISETP.GT.AND P0, PT, R0, RZ, PT ;  /* 0x000000ff0000720c */ /* 0x000fda0003f04270 */
[----:B------:R-:W-:Y:S05]  /*00b0*/  @P0 EXIT ;  /* 0x000000000000094d */ /* 0x000fea0003800000 */
[----:B------:R-:W-:Y:S01]  /*00c0*/  MOV R2, 0x8 ;  /* 0x0000000800027802 */ /* 0x000fe20000000f00 */
[----:B------:R0:W-:Y:S01]  /*00d0*/  STL [R1], R0 ;  /* 0x0000000001007387 */ /* 0x0001e20000100800 */
[----:B------:R-:W1:Y:S04]  /*00e0*/  LDCU.64 UR4, c[0x4][URZ] ;  /* 0x01000000ff0477ac */ /* 0x000e680008000a00 */
[----:B------:R-:W2:Y:S01]  /*00f0*/  LDC.64 R2, c[0x4][R2] ;  /* 0x0100000002027b82 */ /* 0x000ea20000000a00 */
[----:B-1----:R-:W-:Y:S01]  /*0100*/  MOV R4, UR4 ;  /* 0x0000000400047c02 */ /* 0x002fe20008000f00 */
[----:B0-----:R-:W-:-:S07]  /*0110*/  IMAD.U32 R5, RZ, RZ, UR5 ;  /* 0x00000005ff057e24 */ /* 0x001fce000f8e00ff */
[----:B------:R-:W-:-:S07]  /*0120*/  LEPC R20, `(.L_x_108) ;  /* 0x000000001014794e */ /* 0x000fce0000000000 */
[----:B--2---:R-:W-:Y:S05]  /*0130*/  CALL.ABS.NOINC R2 ;  /* 0x0000000002007343 */ /* 0x004fea0003c00000 */
.L_x_108:
[----:B------:R-:W-:Y:S05]  /*0140*/  EXIT ;  /* 0x000000000000794d */ /* 0x000fea0003800000 */
.L_x_109:
        /* <DEDUP_REMOVED lines=11> */
.L_x_115:


//--------------------- .nv.global.init           --------------------------
	.section	.nv.global.init,"aw",@progbits
.nv.global.init:
	.type		$str,@object
	.size		$str,(.L_0 - $str)
$str:
        /*0000*/ 	.byte	0x74, 0x5f, 0x69, 0x64, 0x20, 0x25, 0x64, 0x20, 0x77, 0x6f, 0x72, 0x6b, 0x69, 0x6e, 0x67, 0x3f
        /*0010*/ 	.byte	0x0a, 0x00
.L_0:


//--------------------- .nv.shared.reserved.0     --------------------------
	.section	.nv.shared.reserved.0,"aw",@nobits
	.weak		__nv_reservedSMEM_offset_0_alias
	.size		__nv_reservedSMEM_offset_0_alias, 0, 64
	.other		__nv_reservedSMEM_offset_0_alias,@"STO_CUDA_RESERVED_SHARED STV_DEFAULT"
__nv_reservedSMEM_offset_0_alias:
	.zero		0
	.zero		64


//--------------------- .nv.constant0._Z16checkConvergencePiS_Pbi --------------------------
	.section	.nv.constant0._Z16checkConvergencePiS_Pbi,"a",@progbits
	.sectionflags	@""
	.align	4
.nv.constant0._Z16checkConvergencePiS_Pbi:
	.zero		924


//--------------------- .nv.constant0._Z8copySetsPiS_i --------------------------
	.section	.nv.constant0._Z8copySetsPiS_i,"a",@progbits
	.sectionflags	@""
	.align	4
.nv.constant0._Z8copySetsPiS_i:
	.zero		916


//--------------------- .nv.constant0._Z9computeMuPfS_Pii --------------------------
	.section	.nv.constant0._Z9computeMuPfS_Pii,"a",@progbits
	.sectionflags	@""
	.align	4
.nv.constant0._Z9computeMuPfS_Pii:
	.zero		924


//--------------------- .nv.constant0._Z10updateSetsPfS_S_PiS0_iiii --------------------------
	.section	.nv.constant0._Z10updateSetsPfS_S_PiS0_iiii,"a",@progbits
	.sectionflags	@""
	.align	4
.nv.constant0._Z10updateSetsPfS_S_PiS0_iiii:
	.zero		952


//--------------------- .nv.constant0._Z4testv    --------------------------
	.section	.nv.constant0._Z4testv,"a",@progbits
	.sectionflags	@""
	.align	4
.nv.constant0._Z4testv:
	.zero		896


//--------------------- SYMBOLS --------------------------

	.type		.nv.reservedSmem.offset0,@object
	.size		.nv.reservedSmem.offset0,0x4
	.type		vprintf,@function
